// auto-generated by cutlass_sweep.gemm — config: {"arch": "sm_100", "cluster_m": 2, "cluster_n": 2, "dtype": "fp16", "stages": 5, "tile_k": 64, "tile_m": 128, "tile_n": 256}
#include "cutlass/cutlass.h"
#include "cutlass/gemm/collective/collective_builder.hpp"
#include "cutlass/gemm/device/gemm_universal_adapter.h"
#include "cutlass/gemm/kernel/gemm_universal.hpp"
#include "cutlass/epilogue/collective/collective_builder.hpp"

using ElemA = cutlass::half_t;
using ElemB = cutlass::half_t;
using ElemCD = cutlass::half_t;
using Acc  = float;
using TileShape    = cute::Shape<cute::_128, cute::_256, cute::_64>;
using ClusterShape = cute::Shape<cute::_2, cute::_2, cute::_1>;

using CollectiveEpilogue = typename cutlass::epilogue::collective::CollectiveBuilder<
    cutlass::arch::Sm100, cutlass::arch::OpClassTensorOp,
    TileShape, ClusterShape,
    cutlass::epilogue::collective::EpilogueTileAuto,
    Acc, Acc,
    ElemCD, cutlass::layout::RowMajor, 128 / cutlass::sizeof_bits<ElemCD>::value,
    ElemCD, cutlass::layout::RowMajor, 128 / cutlass::sizeof_bits<ElemCD>::value,
    cutlass::epilogue::collective::EpilogueScheduleAuto
  >::CollectiveOp;

using CollectiveMainloop = typename cutlass::gemm::collective::CollectiveBuilder<
    cutlass::arch::Sm100, cutlass::arch::OpClassTensorOp,
    ElemA, cutlass::layout::RowMajor, 128 / cutlass::sizeof_bits<ElemA>::value,
    ElemB, cutlass::layout::ColumnMajor, 128 / cutlass::sizeof_bits<ElemB>::value,
    Acc,
    TileShape, ClusterShape,
    cutlass::gemm::collective::StageCount<5>,
    cutlass::gemm::collective::KernelScheduleAuto
  >::CollectiveOp;

using GemmKernel = cutlass::gemm::kernel::GemmUniversal<
    cute::Shape<int,int,int,int>,
    CollectiveMainloop,
    CollectiveEpilogue
>;
using Gemm = cutlass::gemm::device::GemmUniversalAdapter<GemmKernel>;

// Force the device kernel symbol into the cubin without needing a host main.
auto* _anchor = &cutlass::device_kernel<GemmKernel>;


// ===== COMPILED SASS (sm_100a) =====

	.target	sm_100a

	.elftype	@"ET_EXEC"


//--------------------- .note.nv.tkinfo           --------------------------
	.section	.note.nv.tkinfo,"",@"SHT_NOTE"
	.sectionflags	@"SHF_NOTE_NV_TKINFO"
	.tkinfo
        /*0018*/ 	.word	0x00000002
        /*0030*/ 	.string	""
        /*0030*/ 	.string	"ptxas"
        /*0030*/ 	.string	"Cuda compilation tools, release 13.0, V13.0.88"
        /*0030*/ 	.string	"Build cuda_13.0.r13.0/compiler.36424714_0"
        /*0030*/ 	.string	"-arch sm_100a -m 64 "



//--------------------- .note.nv.cuinfo           --------------------------
	.section	.note.nv.cuinfo,"",@"SHT_NOTE"
	.sectionflags	@"SHF_NOTE_NV_CUINFO"
        /*0018*/ 	.short	0x0002
        /*001a*/ 	.short	0x0064
        /*001c*/ 	.short	0x0082
	.zero		2


//--------------------- .nv.info                  --------------------------
	.section	.nv.info,"",@"SHT_CUDA_INFO"
	.align	4


	//----- nvinfo : EIATTR_REGCOUNT
	.align		4
        /*0000*/ 	.byte	0x04, 0x2f
        /*0002*/ 	.short	(.L_19 - .L_18)
	.align		4
.L_18:
        /*0004*/ 	.word	index@(_ZN7cutlass13device_kernelINS_4gemm6kernel13GemmUniversalIN4cute5tupleIJiiiiEEENS1_10collective13CollectiveMmaINS1_35MainloopSm100TmaUmmaWarpSpecializedILi5ELi2ELi4ENS5_IJNS4_1CILi2EEESB_NSA_ILi1EEEEEEEENS5_IJNSA_ILi128EEENSA_ILi256EEENSA_ILi64EEEEEENS_6half_tENS5_IJlSC_lEEESJ_SK_NS4_8TiledMMAINS4_8MMA_AtomIJNS4_26SM100_MMA_F16BF16_2x1SM_SSISJ_SJ_fLi128ELi256ELNS4_4UMMA5MajorE0ELSP_0ELNSO_7ScaleInE0ELSQ_0EEEEEENS4_6LayoutINS5_IJSC_SC_SC_EEENS5_IJNSA_ILi0EEESV_SV_EEEEENS5_IJNS4_10UnderscoreESY_SY_EEEEENS4_28SM100_TMA_2SM_LOAD_MULTICASTENS4_14ComposedLayoutINS4_7SwizzleILi3ELi4ELi3EEENS4_18smem_ptr_flag_bitsILi16EEENST_INS5_IJNSA_ILi8EEESH_EEENS5_IJSH_SC_EEEEEEEvNS4_8identityENS4_18SM100_TMA_2SM_LOADES1B_vS1C_EENS_8epilogue10collective18CollectiveEpilogueINS1F_23Sm100TmaWarpSpecializedILi4ELi2ELi32ELb1ELb0EEEJNS5_IJSH_SG_SH_EEENS5_IJNST_ISH_SC_EENST_INS5_IJNSA_ILi32EEESB_EEENS5_IJSC_SF_EEEEEEEESJ_SK_SJ_SK_NS1F_6fusion15FusionCallbacksIS1J_NS1R_17LinearCombinationISJ_fSJ_fLNS_15FloatRoundStyleE2EEES1K_S1Q_JEEENS4_5SM1004TMEM4LOAD26SM100_TMEM_LOAD_32dp32b32xENS4_13SM90_TMA_LOADENS12_INS13_ILi2ELi4ELi3EEES16_NST_INS5_IJS17_S1M_EEENS5_IJS1M_SC_EEEEEEENS4_39AutoVectorizingCopyWithAssumedAlignmentILi128EEENS4_14SM90_TMA_STOREES26_S28_S28_EEEvvEEEEvNT_6ParamsE)
        /*0008*/ 	.word	0x00000076


	//----- nvinfo : EIATTR_FRAME_SIZE
	.align		4
.L_19:
        /*000c*/ 	.byte	0x04, 0x11
        /*000e*/ 	.short	(.L_21 - .L_20)
	.align		4
.L_20:
        /*0010*/ 	.word	index@($__internal_2_$__cuda_sm10x_tcgen05_guardrail_trap_unallocated_columns_being_dealloced)
        /*0014*/ 	.word	0x00000000


	//----- nvinfo : EIATTR_FRAME_SIZE
	.align		4
.L_21:
        /*0018*/ 	.byte	0x04, 0x11
        /*001a*/ 	.short	(.L_23 - .L_22)
	.align		4
.L_22:
        /*001c*/ 	.word	index@($__internal_1_$__cuda_sm10x_tcgen05_guardrail_trap_phase_invalid_during_alloc)
        /*0020*/ 	.word	0x00000000


	//----- nvinfo : EIATTR_FRAME_SIZE
	.align		4
.L_23:
        /*0024*/ 	.byte	0x04, 0x11
        /*0026*/ 	.short	(.L_25 - .L_24)
	.align		4
.L_24:
        /*0028*/ 	.word	index@($__internal_0_$__cuda_sm10x_tcgen05_guardrail_trap_col_being_dealloced_not_returned_by_alloc)
        /*002c*/ 	.word	0x00000000


	//----- nvinfo : EIATTR_FRAME_SIZE
	.align		4
.L_25:
        /*0030*/ 	.byte	0x04, 0x11
        /*0032*/ 	.short	(.L_27 - .L_26)
	.align		4
.L_26:
        /*0034*/ 	.word	index@(_ZN7cutlass13device_kernelINS_4gemm6kernel13GemmUniversalIN4cute5tupleIJiiiiEEENS1_10collective13CollectiveMmaINS1_35MainloopSm100TmaUmmaWarpSpecializedILi5ELi2ELi4ENS5_IJNS4_1CILi2EEESB_NSA_ILi1EEEEEEEENS5_IJNSA_ILi128EEENSA_ILi256EEENSA_ILi64EEEEEENS_6half_tENS5_IJlSC_lEEESJ_SK_NS4_8TiledMMAINS4_8MMA_AtomIJNS4_26SM100_MMA_F16BF16_2x1SM_SSISJ_SJ_fLi128ELi256ELNS4_4UMMA5MajorE0ELSP_0ELNSO_7ScaleInE0ELSQ_0EEEEEENS4_6LayoutINS5_IJSC_SC_SC_EEENS5_IJNSA_ILi0EEESV_SV_EEEEENS5_IJNS4_10UnderscoreESY_SY_EEEEENS4_28SM100_TMA_2SM_LOAD_MULTICASTENS4_14ComposedLayoutINS4_7SwizzleILi3ELi4ELi3EEENS4_18smem_ptr_flag_bitsILi16EEENST_INS5_IJNSA_ILi8EEESH_EEENS5_IJSH_SC_EEEEEEEvNS4_8identityENS4_18SM100_TMA_2SM_LOADES1B_vS1C_EENS_8epilogue10collective18CollectiveEpilogueINS1F_23Sm100TmaWarpSpecializedILi4ELi2ELi32ELb1ELb0EEEJNS5_IJSH_SG_SH_EEENS5_IJNST_ISH_SC_EENST_INS5_IJNSA_ILi32EEESB_EEENS5_IJSC_SF_EEEEEEEESJ_SK_SJ_SK_NS1F_6fusion15FusionCallbacksIS1J_NS1R_17LinearCombinationISJ_fSJ_fLNS_15FloatRoundStyleE2EEES1K_S1Q_JEEENS4_5SM1004TMEM4LOAD26SM100_TMEM_LOAD_32dp32b32xENS4_13SM90_TMA_LOADENS12_INS13_ILi2ELi4ELi3EEES16_NST_INS5_IJS17_S1M_EEENS5_IJS1M_SC_EEEEEEENS4_39AutoVectorizingCopyWithAssumedAlignmentILi128EEENS4_14SM90_TMA_STOREES26_S28_S28_EEEvvEEEEvNT_6ParamsE)
        /*0038*/ 	.word	0x00000000


	//----- nvinfo : EIATTR_MIN_STACK_SIZE
	.align		4
.L_27:
        /*003c*/ 	.byte	0x04, 0x12
        /*003e*/ 	.short	(.L_29 - .L_28)
	.align		4
.L_28:
        /*0040*/ 	.word	index@(_ZN7cutlass13device_kernelINS_4gemm6kernel13GemmUniversalIN4cute5tupleIJiiiiEEENS1_10collective13CollectiveMmaINS1_35MainloopSm100TmaUmmaWarpSpecializedILi5ELi2ELi4ENS5_IJNS4_1CILi2EEESB_NSA_ILi1EEEEEEEENS5_IJNSA_ILi128EEENSA_ILi256EEENSA_ILi64EEEEEENS_6half_tENS5_IJlSC_lEEESJ_SK_NS4_8TiledMMAINS4_8MMA_AtomIJNS4_26SM100_MMA_F16BF16_2x1SM_SSISJ_SJ_fLi128ELi256ELNS4_4UMMA5MajorE0ELSP_0ELNSO_7ScaleInE0ELSQ_0EEEEEENS4_6LayoutINS5_IJSC_SC_SC_EEENS5_IJNSA_ILi0EEESV_SV_EEEEENS5_IJNS4_10UnderscoreESY_SY_EEEEENS4_28SM100_TMA_2SM_LOAD_MULTICASTENS4_14ComposedLayoutINS4_7SwizzleILi3ELi4ELi3EEENS4_18smem_ptr_flag_bitsILi16EEENST_INS5_IJNSA_ILi8EEESH_EEENS5_IJSH_SC_EEEEEEEvNS4_8identityENS4_18SM100_TMA_2SM_LOADES1B_vS1C_EENS_8epilogue10collective18CollectiveEpilogueINS1F_23Sm100TmaWarpSpecializedILi4ELi2ELi32ELb1ELb0EEEJNS5_IJSH_SG_SH_EEENS5_IJNST_ISH_SC_EENST_INS5_IJNSA_ILi32EEESB_EEENS5_IJSC_SF_EEEEEEEESJ_SK_SJ_SK_NS1F_6fusion15FusionCallbacksIS1J_NS1R_17LinearCombinationISJ_fSJ_fLNS_15FloatRoundStyleE2EEES1K_S1Q_JEEENS4_5SM1004TMEM4LOAD26SM100_TMEM_LOAD_32dp32b32xENS4_13SM90_TMA_LOADENS12_INS13_ILi2ELi4ELi3EEES16_NST_INS5_IJS17_S1M_EEENS5_IJS1M_SC_EEEEEEENS4_39AutoVectorizingCopyWithAssumedAlignmentILi128EEENS4_14SM90_TMA_STOREES26_S28_S28_EEEvvEEEEvNT_6ParamsE)
        /*0044*/ 	.word	0x00000000
.L_29:


//--------------------- .nv.compat                --------------------------
	.section	.nv.compat,"",@"SHT_CUDA_COMPAT_INFO"
	.align	4
        /*0000*/ 	.byte	0x02, 0x09, 0x01, 0x00, 0x02, 0x02, 0x02, 0x00, 0x02, 0x05, 0x05, 0x00, 0x03, 0x07, 0x01, 0x01
        /*0010*/ 	.byte	0x02, 0x03, 0x01, 0x00, 0x02, 0x06, 0x01, 0x00, 0x04, 0x0b, 0x08, 0x00, 0x09, 0x00, 0x00, 0x00
        /*0020*/ 	.byte	0x00, 0x00, 0x00, 0x00


//--------------------- .nv.info._ZN7cutlass13device_kernelINS_4gemm6kernel13GemmUniversalIN4cute5tupleIJiiiiEEENS1_10collective13CollectiveMmaINS1_35MainloopSm100TmaUmmaWarpSpecializedILi5ELi2ELi4ENS5_IJNS4_1CILi2EEESB_NSA_ILi1EEEEEEEENS5_IJNSA_ILi128EEENSA_ILi256EEENSA_ILi64EEEEEENS_6half_tENS5_IJlSC_lEEESJ_SK_NS4_8TiledMMAINS4_8MMA_AtomIJNS4_26SM100_MMA_F16BF16_2x1SM_SSISJ_SJ_fLi128ELi256ELNS4_4UMMA5MajorE0ELSP_0ELNSO_7ScaleInE0ELSQ_0EEEEEENS4_6LayoutINS5_IJSC_SC_SC_EEENS5_IJNSA_ILi0EEESV_SV_EEEEENS5_IJNS4_10UnderscoreESY_SY_EEEEENS4_28SM100_TMA_2SM_LOAD_MULTICASTENS4_14ComposedLayoutINS4_7SwizzleILi3ELi4ELi3EEENS4_18smem_ptr_flag_bitsILi16EEENST_INS5_IJNSA_ILi8EEESH_EEENS5_IJSH_SC_EEEEEEEvNS4_8identityENS4_18SM100_TMA_2SM_LOADES1B_vS1C_EENS_8epilogue10collective18CollectiveEpilogueINS1F_23Sm100TmaWarpSpecializedILi4ELi2ELi32ELb1ELb0EEEJNS5_IJSH_SG_SH_EEENS5_IJNST_ISH_SC_EENST_INS5_IJNSA_ILi32EEESB_EEENS5_IJSC_SF_EEEEEEEESJ_SK_SJ_SK_NS1F_6fusion15FusionCallbacksIS1J_NS1R_17LinearCombinationISJ_fSJ_fLNS_15FloatRoundStyleE2EEES1K_S1Q_JEEENS4_5SM1004TMEM4LOAD26SM100_TMEM_LOAD_32dp32b32xENS4_13SM90_TMA_LOADENS12_INS13_ILi2ELi4ELi3EEES16_NST_INS5_IJS17_S1M_EEENS5_IJS1M_SC_EEEEEEENS4_39AutoVectorizingCopyWithAssumedAlignmentILi128EEENS4_14SM90_TMA_STOREES26_S28_S28_EEEvvEEEEvNT_6ParamsE --------------------------
	.section	.nv.info._ZN7cutlass13device_kernelINS_4gemm6kernel13GemmUniversalIN4cute5tupleIJiiiiEEENS1_10collective13CollectiveMmaINS1_35MainloopSm100TmaUmmaWarpSpecializedILi5ELi2ELi4ENS5_IJNS4_1CILi2EEESB_NSA_ILi1EEEEEEEENS5_IJNSA_ILi128EEENSA_ILi256EEENSA_ILi64EEEEEENS_6half_tENS5_IJlSC_lEEESJ_SK_NS4_8TiledMMAINS4_8MMA_AtomIJNS4_26SM100_MMA_F16BF16_2x1SM_SSISJ_SJ_fLi128ELi256ELNS4_4UMMA5MajorE0ELSP_0ELNSO_7ScaleInE0ELSQ_0EEEEEENS4_6LayoutINS5_IJSC_SC_SC_EEENS5_IJNSA_ILi0EEESV_SV_EEEEENS5_IJNS4_10UnderscoreESY_SY_EEEEENS4_28SM100_TMA_2SM_LOAD_MULTICASTENS4_14ComposedLayoutINS4_7SwizzleILi3ELi4ELi3EEENS4_18smem_ptr_flag_bitsILi16EEENST_INS5_IJNSA_ILi8EEESH_EEENS5_IJSH_SC_EEEEEEEvNS4_8identityENS4_18SM100_TMA_2SM_LOADES1B_vS1C_EENS_8epilogue10collective18CollectiveEpilogueINS1F_23Sm100TmaWarpSpecializedILi4ELi2ELi32ELb1ELb0EEEJNS5_IJSH_SG_SH_EEENS5_IJNST_ISH_SC_EENST_INS5_IJNSA_ILi32EEESB_EEENS5_IJSC_SF_EEEEEEEESJ_SK_SJ_SK_NS1F_6fusion15FusionCallbacksIS1J_NS1R_17LinearCombinationISJ_fSJ_fLNS_15FloatRoundStyleE2EEES1K_S1Q_JEEENS4_5SM1004TMEM4LOAD26SM100_TMEM_LOAD_32dp32b32xENS4_13SM90_TMA_LOADENS12_INS13_ILi2ELi4ELi3EEES16_NST_INS5_IJS17_S1M_EEENS5_IJS1M_SC_EEEEEEENS4_39AutoVectorizingCopyWithAssumedAlignmentILi128EEENS4_14SM90_TMA_STOREES26_S28_S28_EEEvvEEEEvNT_6ParamsE,"",@"SHT_CUDA_INFO"
	.sectionflags	@""
	.align	4


	//----- nvinfo : EIATTR_CUDA_API_VERSION
	.align		4
        /*0000*/ 	.byte	0x04, 0x37
        /*0002*/ 	.short	(.L_31 - .L_30)
.L_30:
        /*0004*/ 	.word	0x00000082


	//----- nvinfo : EIATTR_KPARAM_INFO
	.align		4
.L_31:
        /*0008*/ 	.byte	0x04, 0x17
        /*000a*/ 	.short	(.L_33 - .L_32)
.L_32:
        /*000c*/ 	.word	0x00000000
        /*0010*/ 	.short	0x0000
        /*0012*/ 	.short	0x0000
        /*0014*/ 	.byte	0x00, 0xf0, 0x01, 0x20


	//----- nvinfo : EIATTR_AT_ENTRY_FRAGMENTS
	.align		4
.L_33:
        /*0018*/ 	.byte	0x04, 0x4f
        /*001a*/ 	.short	(.L_35 - .L_34)


	//   ....[0]....
.L_34:
        /*001c*/ 	.word	0x00000007


	//----- nvinfo : EIATTR_RESERVED_SMEM_USED
	.align		4
.L_35:
        /*0020*/ 	.byte	0x01, 0x41
	.zero		2


	//----- nvinfo : EIATTR_SPARSE_MMA_MASK
	.align		4
        /*0024*/ 	.byte	0x03, 0x50
        /*0026*/ 	.short	0x0000


	//----- nvinfo : EIATTR_TCGEN05_2CTA_USED
	.align		4
        /*0028*/ 	.byte	0x01, 0x52
	.zero		2


	//----- nvinfo : EIATTR_MAXREG_COUNT
	.align		4
        /*002c*/ 	.byte	0x03, 0x1b
        /*002e*/ 	.short	0x00ff


	//----- nvinfo : EIATTR_NUM_BARRIERS
	.align		4
        /*0030*/ 	.byte	0x02, 0x4c
        /*0032*/ 	.byte	0x07
	.zero		1


	//----- nvinfo : EIATTR_EXTERNS
	.align		4
        /*0034*/ 	.byte	0x04, 0x0f
        /*0036*/ 	.short	(.L_37 - .L_36)


	//   ....[0]....
	.align		4
.L_36:
        /*0038*/ 	.word	index@(__assertfail)


	//----- nvinfo : EIATTR_MERCURY_ISA_VERSION
	.align		4
.L_37:
        /*003c*/ 	.byte	0x03, 0x5f
        /*003e*/ 	.short	0x0101


	//----- nvinfo : EIATTR_INT_WARP_WIDE_INSTR_OFFSETS
	.align		4
        /*0040*/ 	.byte	0x04, 0x31
        /*0042*/ 	.short	(.L_39 - .L_38)


	//   ....[0]....
.L_38:
        /*0044*/ 	.word	0x00000e00


	//   ....[1]....
        /*0048*/ 	.word	0x00000eb0


	//   ....[2]....
        /*004c*/ 	.word	0x00004460


	//   ....[3]....
        /*0050*/ 	.word	0x00004480


	//   ....[4]....
        /*0054*/ 	.word	0x000044b0


	//   ....[5]....
        /*0058*/ 	.word	0x00005030


	//   ....[6]....
        /*005c*/ 	.word	0x000050d0


	//   ....[7]....
        /*0060*/ 	.word	0x00005180


	//   ....[8]....
        /*0064*/ 	.word	0x000051f0


	//   ....[9]....
        /*0068*/ 	.word	0x000052b0


	//   ....[10]....
        /*006c*/ 	.word	0x00005350


	//   ....[11]....
        /*0070*/ 	.word	0x000053c0


	//   ....[12]....
        /*0074*/ 	.word	0x00005480


	//   ....[13]....
        /*0078*/ 	.word	0x00005520


	//   ....[14]....
        /*007c*/ 	.word	0x000055c0


	//   ....[15]....
        /*0080*/ 	.word	0x000056b0


	//   ....[16]....
        /*0084*/ 	.word	0x00005790


	//----- nvinfo : EIATTR_COOP_GROUP_MASK_REGIDS
	.align		4
.L_39:
        /*0088*/ 	.byte	0x04, 0x29
        /*008a*/ 	.short	(.L_41 - .L_40)


	//   ....[0]....
.L_40:
        /*008c*/ 	.word	0xffffffff


	//   ....[1]....
        /*0090*/ 	.word	0xffffffff


	//   ....[2]....
        /*0094*/ 	.word	0xffffffff


	//   ....[3]....
        /*0098*/ 	.word	0xffffffff


	//   ....[4]....
        /*009c*/ 	.word	0xffffffff


	//   ....[5]....
        /*00a0*/ 	.word	0xffffffff


	//   ....[6]....
        /*00a4*/ 	.word	0xffffffff


	//   ....[7]....
        /*00a8*/ 	.word	0xffffffff


	//   ....[8]....
        /*00ac*/ 	.word	0xffffffff


	//   ....[9]....
        /*00b0*/ 	.word	0xffffffff


	//   ....[10]....
        /*00b4*/ 	.word	0xffffffff


	//   ....[11]....
        /*00b8*/ 	.word	0xffffffff


	//   ....[12]....
        /*00bc*/ 	.word	0xffffffff


	//   ....[13]....
        /*00c0*/ 	.word	0xffffffff


	//----- nvinfo : EIATTR_COOP_GROUP_INSTR_OFFSETS
	.align		4
.L_41:
        /*00c4*/ 	.byte	0x04, 0x28
        /*00c6*/ 	.short	(.L_43 - .L_42)


	//   ....[0]....
.L_42:
        /*00c8*/ 	.word	0x000000b0


	//   ....[1]....
        /*00cc*/ 	.word	0x00000520


	//   ....[2]....
        /*00d0*/ 	.word	0x00000710


	//   ....[3]....
        /*00d4*/ 	.word	0x000008b0


	//   ....[4]....
        /*00d8*/ 	.word	0x000009b0


	//   ....[5]....
        /*00dc*/ 	.word	0x00000b20


	//   ....[6]....
        /*00e0*/ 	.word	0x00000cc0


	//   ....[7]....
        /*00e4*/ 	.word	0x00000f20


	//   ....[8]....
        /*00e8*/ 	.word	0x000022c0


	//   ....[9]....
        /*00ec*/ 	.word	0x00003240


	//   ....[10]....
        /*00f0*/ 	.word	0x00003710


	//   ....[11]....
        /*00f4*/ 	.word	0x00003740


	//   ....[12]....
        /*00f8*/ 	.word	0x00004360


	//   ....[13]....
        /*00fc*/ 	.word	0x00004570


	//----- nvinfo : EIATTR_VRC_CTA_INIT_COUNT
	.align		4
.L_43:
        /*0100*/ 	.byte	0x02, 0x4a
        /*0102*/ 	.byte	0x80
	.zero		1


	//----- nvinfo : EIATTR_SYSCALL_OFFSETS
	.align		4
        /*0104*/ 	.byte	0x04, 0x46
        /*0106*/ 	.short	(.L_45 - .L_44)


	//   ....[0]....
.L_44:
        /*0108*/ 	.word	0x00006350


	//   ....[1]....
        /*010c*/ 	.word	0x00006440


	//   ....[2]....
        /*0110*/ 	.word	0x00006be0


	//   ....[3]....
        /*0114*/ 	.word	0x000078b0


	//   ....[4]....
        /*0118*/ 	.word	0x00008560


	//   ....[5]....
        /*011c*/ 	.word	0x00009200


	//----- nvinfo : EIATTR_MBARRIER_INSTR_OFFSETS
	.align		4
.L_45:
        /*0120*/ 	.byte	0x04, 0x39
        /*0122*/ 	.short	(.L_47 - .L_46)


	//   ....[0]....
.L_46:
        /*0124*/ 	.word	0x00000660
        /*0128*/ 	.word	0x000000ff
        /*012c*/ 	.word	0x00000000
        /*0130*/ 	.short	0x0100
        /*0132*/ 	.byte	0x04
	.zero		1


	//   ....[1]....
        /*0134*/ 	.word	0x00000670
        /*0138*/ 	.word	0x000000ff
        /*013c*/ 	.word	0x00000028
        /*0140*/ 	.short	0x0100
        /*0142*/ 	.byte	0x04
	.zero		1


	//   ....[2]....
        /*0144*/ 	.word	0x00000680
        /*0148*/ 	.word	0x000000ff
        /*014c*/ 	.word	0x00000008
        /*0150*/ 	.short	0x0100
        /*0152*/ 	.byte	0x04
	.zero		1


	//   ....[3]....
        /*0154*/ 	.word	0x00000690
        /*0158*/ 	.word	0x000000ff
        /*015c*/ 	.word	0x00000030
        /*0160*/ 	.short	0x0100
        /*0162*/ 	.byte	0x04
	.zero		1


	//   ....[4]....
        /*0164*/ 	.word	0x000006a0
        /*0168*/ 	.word	0x000000ff
        /*016c*/ 	.word	0x00000010
        /*0170*/ 	.short	0x0100
        /*0172*/ 	.byte	0x04
	.zero		1


	//   ....[5]....
        /*0174*/ 	.word	0x000006b0
        /*0178*/ 	.word	0x000000ff
        /*017c*/ 	.word	0x00000038
        /*0180*/ 	.short	0x0100
        /*0182*/ 	.byte	0x04
	.zero		1


	//   ....[6]....
        /*0184*/ 	.word	0x000006c0
        /*0188*/ 	.word	0x000000ff
        /*018c*/ 	.word	0x00000018
        /*0190*/ 	.short	0x0100
        /*0192*/ 	.byte	0x04
	.zero		1


	//   ....[7]....
        /*0194*/ 	.word	0x000006d0
        /*0198*/ 	.word	0x000000ff
        /*019c*/ 	.word	0x00000040
        /*01a0*/ 	.short	0x0100
        /*01a2*/ 	.byte	0x04
	.zero		1


	//   ....[8]....
        /*01a4*/ 	.word	0x000006e0
        /*01a8*/ 	.word	0x000000ff
        /*01ac*/ 	.word	0x00000020
        /*01b0*/ 	.short	0x0100
        /*01b2*/ 	.byte	0x04
	.zero		1


	//   ....[9]....
        /*01b4*/ 	.word	0x000006f0
        /*01b8*/ 	.word	0x000000ff
        /*01bc*/ 	.word	0x00000048
        /*01c0*/ 	.short	0x0100
        /*01c2*/ 	.byte	0x04
	.zero		1


	//   ....[10]....
        /*01c4*/ 	.word	0x00000820
        /*01c8*/ 	.word	0x000000ff
        /*01cc*/ 	.word	0x00000050
        /*01d0*/ 	.short	0x0100
        /*01d2*/ 	.byte	0x04
	.zero		1


	//   ....[11]....
        /*01d4*/ 	.word	0x00000830
        /*01d8*/ 	.word	0x000000ff
        /*01dc*/ 	.word	0x00000070
        /*01e0*/ 	.short	0x0100
        /*01e2*/ 	.byte	0x04
	.zero		1


	//   ....[12]....
        /*01e4*/ 	.word	0x00000840
        /*01e8*/ 	.word	0x000000ff
        /*01ec*/ 	.word	0x00000058
        /*01f0*/ 	.short	0x0100
        /*01f2*/ 	.byte	0x04
	.zero		1


	//   ....[13]....
        /*01f4*/ 	.word	0x00000850
        /*01f8*/ 	.word	0x000000ff
        /*01fc*/ 	.word	0x00000078
        /*0200*/ 	.short	0x0100
        /*0202*/ 	.byte	0x04
	.zero		1


	//   ....[14]....
        /*0204*/ 	.word	0x00000860
        /*0208*/ 	.word	0x000000ff
        /*020c*/ 	.word	0x00000060
        /*0210*/ 	.short	0x0100
        /*0212*/ 	.byte	0x04
	.zero		1


	//   ....[15]....
        /*0214*/ 	.word	0x00000870
        /*0218*/ 	.word	0x000000ff
        /*021c*/ 	.word	0x00000080
        /*0220*/ 	.short	0x0100
        /*0222*/ 	.byte	0x04
	.zero		1


	//   ....[16]....
        /*0224*/ 	.word	0x00000880
        /*0228*/ 	.word	0x000000ff
        /*022c*/ 	.word	0x00000068
        /*0230*/ 	.short	0x0100
        /*0232*/ 	.byte	0x04
	.zero		1


	//   ....[17]....
        /*0234*/ 	.word	0x00000890
        /*0238*/ 	.word	0x000000ff
        /*023c*/ 	.word	0x00000088
        /*0240*/ 	.short	0x0100
        /*0242*/ 	.byte	0x04
	.zero		1


	//   ....[18]....
        /*0244*/ 	.word	0x00000980
        /*0248*/ 	.word	0x000000ff
        /*024c*/ 	.word	0x00000090
        /*0250*/ 	.short	0x0100
        /*0252*/ 	.byte	0x06
	.zero		1


	//   ....[19]....
        /*0254*/ 	.word	0x00000990
        /*0258*/ 	.word	0x000000ff
        /*025c*/ 	.word	0x00000098
        /*0260*/ 	.short	0x0100
        /*0262*/ 	.byte	0x06
	.zero		1


	//   ....[20]....
        /*0264*/ 	.word	0x00000ad0
        /*0268*/ 	.word	0x000000ff
        /*026c*/ 	.word	0x000000a0
        /*0270*/ 	.short	0x0100
        /*0272*/ 	.byte	0x06
	.zero		1


	//   ....[21]....
        /*0274*/ 	.word	0x00000ae0
        /*0278*/ 	.word	0x000000ff
        /*027c*/ 	.word	0x000000b0
        /*0280*/ 	.short	0x0100
        /*0282*/ 	.byte	0x06
	.zero		1


	//   ....[22]....
        /*0284*/ 	.word	0x00000af0
        /*0288*/ 	.word	0x000000ff
        /*028c*/ 	.word	0x000000a8
        /*0290*/ 	.short	0x0100
        /*0292*/ 	.byte	0x06
	.zero		1


	//   ....[23]....
        /*0294*/ 	.word	0x00000b00
        /*0298*/ 	.word	0x000000ff
        /*029c*/ 	.word	0x000000b8
        /*02a0*/ 	.short	0x0100
        /*02a2*/ 	.byte	0x06
	.zero		1


	//   ....[24]....
        /*02a4*/ 	.word	0x00000c30
        /*02a8*/ 	.word	0x000000ff
        /*02ac*/ 	.word	0x000000c0
        /*02b0*/ 	.short	0x0100
        /*02b2*/ 	.byte	0x04
	.zero		1


	//   ....[25]....
        /*02b4*/ 	.word	0x00000c40
        /*02b8*/ 	.word	0x000000ff
        /*02bc*/ 	.word	0x000000e0
        /*02c0*/ 	.short	0x0100
        /*02c2*/ 	.byte	0x04
	.zero		1


	//   ....[26]....
        /*02c4*/ 	.word	0x00000c50
        /*02c8*/ 	.word	0x000000ff
        /*02cc*/ 	.word	0x000000c8
        /*02d0*/ 	.short	0x0100
        /*02d2*/ 	.byte	0x04
	.zero		1


	//   ....[27]....
        /*02d4*/ 	.word	0x00000c60
        /*02d8*/ 	.word	0x000000ff
        /*02dc*/ 	.word	0x000000e8
        /*02e0*/ 	.short	0x0100
        /*02e2*/ 	.byte	0x04
	.zero		1


	//   ....[28]....
        /*02e4*/ 	.word	0x00000c70
        /*02e8*/ 	.word	0x000000ff
        /*02ec*/ 	.word	0x000000d0
        /*02f0*/ 	.short	0x0100
        /*02f2*/ 	.byte	0x04
	.zero		1


	//   ....[29]....
        /*02f4*/ 	.word	0x00000c80
        /*02f8*/ 	.word	0x000000ff
        /*02fc*/ 	.word	0x000000f0
        /*0300*/ 	.short	0x0100
        /*0302*/ 	.byte	0x04
	.zero		1


	//   ....[30]....
        /*0304*/ 	.word	0x00000c90
        /*0308*/ 	.word	0x000000ff
        /*030c*/ 	.word	0x000000d8
        /*0310*/ 	.short	0x0100
        /*0312*/ 	.byte	0x04
	.zero		1


	//   ....[31]....
        /*0314*/ 	.word	0x00000ca0
        /*0318*/ 	.word	0x000000ff
        /*031c*/ 	.word	0x000000f8
        /*0320*/ 	.short	0x0100
        /*0322*/ 	.byte	0x04
	.zero		1


	//   ....[32]....
        /*0324*/ 	.word	0x00000da0
        /*0328*/ 	.word	0x000000ff
        /*032c*/ 	.word	0x00000100
        /*0330*/ 	.short	0x0100
        /*0332*/ 	.byte	0x04
	.zero		1


	//   ....[33]....
        /*0334*/ 	.word	0x00000db0
        /*0338*/ 	.word	0x000000ff
        /*033c*/ 	.word	0x00000110
        /*0340*/ 	.short	0x0100
        /*0342*/ 	.byte	0x04
	.zero		1


	//   ....[34]....
        /*0344*/ 	.word	0x00000dc0
        /*0348*/ 	.word	0x000000ff
        /*034c*/ 	.word	0x00000108
        /*0350*/ 	.short	0x0100
        /*0352*/ 	.byte	0x04
	.zero		1


	//   ....[35]....
        /*0354*/ 	.word	0x00000dd0
        /*0358*/ 	.word	0x000000ff
        /*035c*/ 	.word	0x00000118
        /*0360*/ 	.short	0x0100
        /*0362*/ 	.byte	0x04
	.zero		1


	//   ....[36]....
        /*0364*/ 	.word	0x00000ed0
        /*0368*/ 	.word	0x000000ff
        /*036c*/ 	.word	0x00000120
        /*0370*/ 	.short	0x0100
        /*0372*/ 	.byte	0x06
	.zero		1


	//   ....[37]....
        /*0374*/ 	.word	0x00001b00
        /*0378*/ 	.word	0x00000000
        /*037c*/ 	.word	0x00000110
        /*0380*/ 	.short	0x010a
        /*0382*/ 	.byte	0xff
	.zero		1


	//   ....[38]....
        /*0384*/ 	.word	0x00001b20
        /*0388*/ 	.word	0x00000000
        /*038c*/ 	.word	0x00000100
        /*0390*/ 	.short	0x0101
        /*0392*/ 	.byte	0xff
	.zero		1


	//   ....[39]....
        /*0394*/ 	.word	0x00001bd0
        /*0398*/ 	.word	0x000000ff
        /*039c*/ 	.word	0x00000028
        /*03a0*/ 	.short	0x010a
        /*03a2*/ 	.byte	0x04
	.zero		1


	//   ....[40]....
        /*03a4*/ 	.word	0x00001ca0
        /*03a8*/ 	.word	0x000000ff
        /*03ac*/ 	.word	0x00000028
        /*03b0*/ 	.short	0x010a
        /*03b2*/ 	.byte	0x21
	.zero		1


	//   ....[41]....
        /*03b4*/ 	.word	0x00001e50
        /*03b8*/ 	.word	0x000000ff
        /*03bc*/ 	.word	0x00000028
        /*03c0*/ 	.short	0x010a
        /*03c2*/ 	.byte	0x05
	.zero		1


	//   ....[42]....
        /*03c4*/ 	.word	0x00001f70
        /*03c8*/ 	.word	0x000000ff
        /*03cc*/ 	.word	0x00000098
        /*03d0*/ 	.short	0x0101
        /*03d2*/ 	.byte	0x0d
	.zero		1


	//   ....[43]....
        /*03d4*/ 	.word	0x00001f90
        /*03d8*/ 	.word	0x000000ff
        /*03dc*/ 	.word	0x00000028
        /*03e0*/ 	.short	0x010a
        /*03e2*/ 	.byte	0x04
	.zero		1


	//   ....[44]....
        /*03e4*/ 	.word	0x00002010
        /*03e8*/ 	.word	0x000000ff
        /*03ec*/ 	.word	0x00000028
        /*03f0*/ 	.short	0x010a
        /*03f2*/ 	.byte	0x11
	.zero		1


	//   ....[45]....
        /*03f4*/ 	.word	0x000021b0
        /*03f8*/ 	.word	0x000000ff
        /*03fc*/ 	.word	0x00000028
        /*0400*/ 	.short	0x010a
        /*0402*/ 	.byte	0x05
	.zero		1


	//   ....[46]....
        /*0404*/ 	.word	0x000022f0
        /*0408*/ 	.word	0x00000003
        /*040c*/ 	.word	0x000000a0
        /*0410*/ 	.short	0x010a
        /*0412*/ 	.byte	0xff
	.zero		1


	//   ....[47]....
        /*0414*/ 	.word	0x00002440
        /*0418*/ 	.word	0x00000000
        /*041c*/ 	.word	0x00000000
        /*0420*/ 	.short	0x0101
        /*0422*/ 	.byte	0xff
	.zero		1


	//   ....[48]....
        /*0424*/ 	.word	0x00002a00
        /*0428*/ 	.word	0x000000ff
        /*042c*/ 	.word	0x00000000
        /*0430*/ 	.short	0x010a
        /*0432*/ 	.byte	0x04
	.zero		1


	//   ....[49]....
        /*0434*/ 	.word	0x00002a90
        /*0438*/ 	.word	0x000000ff
        /*043c*/ 	.word	0x00000000
        /*0440*/ 	.short	0x010a
        /*0442*/ 	.byte	0x05
	.zero		1


	//   ....[50]....
        /*0444*/ 	.word	0x00002b20
        /*0448*/ 	.word	0x000000ff
        /*044c*/ 	.word	0x00000000
        /*0450*/ 	.short	0x010a
        /*0452*/ 	.byte	0x05
	.zero		1


	//   ....[51]....
        /*0454*/ 	.word	0x00002bb0
        /*0458*/ 	.word	0x000000ff
        /*045c*/ 	.word	0x00000000
        /*0460*/ 	.short	0x010a
        /*0462*/ 	.byte	0x05
	.zero		1


	//   ....[52]....
        /*0464*/ 	.word	0x00002c50
        /*0468*/ 	.word	0x00000000
        /*046c*/ 	.word	0x00000000
        /*0470*/ 	.short	0x010a
        /*0472*/ 	.byte	0xff
	.zero		1


	//   ....[53]....
        /*0474*/ 	.word	0x00002d90
        /*0478*/ 	.word	0x00000000
        /*047c*/ 	.word	0x00000100
        /*0480*/ 	.short	0x010a
        /*0482*/ 	.byte	0xff
	.zero		1


	//   ....[54]....
        /*0484*/ 	.word	0x00002e00
        /*0488*/ 	.word	0x00000004
        /*048c*/ 	.word	0x00000000
        /*0490*/ 	.short	0x0101
        /*0492*/ 	.byte	0xff
	.zero		1


	//   ....[55]....
        /*0494*/ 	.word	0x00002e20
        /*0498*/ 	.word	0x000000ff
        /*049c*/ 	.word	0x000000b0
        /*04a0*/ 	.short	0x010a
        /*04a2*/ 	.byte	0x04
	.zero		1


	//   ....[56]....
        /*04a4*/ 	.word	0x00002f40
        /*04a8*/ 	.word	0x00000000
        /*04ac*/ 	.word	0x000000a0
        /*04b0*/ 	.short	0x010a
        /*04b2*/ 	.byte	0xff
	.zero		1


	//   ....[57]....
        /*04b4*/ 	.word	0x00003040
        /*04b8*/ 	.word	0x00000000
        /*04bc*/ 	.word	0x00000000
        /*04c0*/ 	.short	0x0101
        /*04c2*/ 	.byte	0xff
	.zero		1


	//   ....[58]....
        /*04c4*/ 	.word	0x000030d0
        /*04c8*/ 	.word	0x000000ff
        /*04cc*/ 	.word	0x000000b0
        /*04d0*/ 	.short	0x0106
        /*04d2*/ 	.byte	0x04
	.zero		1


	//   ....[59]....
        /*04d4*/ 	.word	0x000030f0
        /*04d8*/ 	.word	0x000000ff
        /*04dc*/ 	.word	0x000000b0
        /*04e0*/ 	.short	0x010a
        /*04e2*/ 	.byte	0x04
	.zero		1


	//   ....[60]....
        /*04e4*/ 	.word	0x00003180
        /*04e8*/ 	.word	0x000000ff
        /*04ec*/ 	.word	0x000000b0
        /*04f0*/ 	.short	0x0106
        /*04f2*/ 	.byte	0x07
	.zero		1


	//   ....[61]....
        /*04f4*/ 	.word	0x000031c0
        /*04f8*/ 	.word	0x00000000
        /*04fc*/ 	.word	0x000000b0
        /*0500*/ 	.short	0x010a
        /*0502*/ 	.byte	0xff
	.zero		1


	//   ....[62]....
        /*0504*/ 	.word	0x00003410
        /*0508*/ 	.word	0x000000ff
        /*050c*/ 	.word	0x00000008
        /*0510*/ 	.short	0x010a
        /*0512*/ 	.byte	0x05
	.zero		1


	//   ....[63]....
        /*0514*/ 	.word	0x00003430
        /*0518*/ 	.word	0x000000ff
        /*051c*/ 	.word	0x00000008
        /*0520*/ 	.short	0x010a
        /*0522*/ 	.byte	0x05
	.zero		1


	//   ....[64]....
        /*0524*/ 	.word	0x000035c0
        /*0528*/ 	.word	0x000000ff
        /*052c*/ 	.word	0x00000008
        /*0530*/ 	.short	0x010a
        /*0532*/ 	.byte	0x05
	.zero		1


	//   ....[65]....
        /*0534*/ 	.word	0x000035e0
        /*0538*/ 	.word	0x000000ff
        /*053c*/ 	.word	0x00000008
        /*0540*/ 	.short	0x010a
        /*0542*/ 	.byte	0x05
	.zero		1


	//   ....[66]....
        /*0544*/ 	.word	0x000036a0
        /*0548*/ 	.word	0x000000ff
        /*054c*/ 	.word	0x00000000
        /*0550*/ 	.short	0x0101
        /*0552*/ 	.byte	0x04
	.zero		1


	//   ....[67]....
        /*0554*/ 	.word	0x000039e0
        /*0558*/ 	.word	0x00000000
        /*055c*/ 	.word	0x000000a0
        /*0560*/ 	.short	0x010a
        /*0562*/ 	.byte	0xff
	.zero		1


	//   ....[68]....
        /*0564*/ 	.word	0x00003aa0
        /*0568*/ 	.word	0x00000000
        /*056c*/ 	.word	0x00000000
        /*0570*/ 	.short	0x0101
        /*0572*/ 	.byte	0xff
	.zero		1


	//   ....[69]....
        /*0574*/ 	.word	0x00003b60
        /*0578*/ 	.word	0x000000ff
        /*057c*/ 	.word	0x00000000
        /*0580*/ 	.short	0x010a
        /*0582*/ 	.byte	0x04
	.zero		1


	//   ....[70]....
        /*0584*/ 	.word	0x00003b70
        /*0588*/ 	.word	0x000000ff
        /*058c*/ 	.word	0x000000e0
        /*0590*/ 	.short	0x010a
        /*0592*/ 	.byte	0x1f
	.zero		1


	//   ....[71]....
        /*0594*/ 	.word	0x00003c20
        /*0598*/ 	.word	0x000000ff
        /*059c*/ 	.word	0x00000000
        /*05a0*/ 	.short	0x010a
        /*05a2*/ 	.byte	0x05
	.zero		1


	//   ....[72]....
        /*05a4*/ 	.word	0x00003d50
        /*05a8*/ 	.word	0x000000ff
        /*05ac*/ 	.word	0x00000000
        /*05b0*/ 	.short	0x010a
        /*05b2*/ 	.byte	0x04
	.zero		1


	//   ....[73]....
        /*05b4*/ 	.word	0x00004050
        /*05b8*/ 	.word	0x000000ff
        /*05bc*/ 	.word	0x00000000
        /*05c0*/ 	.short	0x010a
        /*05c2*/ 	.byte	0x04
	.zero		1


	//   ....[74]....
        /*05c4*/ 	.word	0x000040e0
        /*05c8*/ 	.word	0x000000ff
        /*05cc*/ 	.word	0x00000000
        /*05d0*/ 	.short	0x010a
        /*05d2*/ 	.byte	0x05
	.zero		1


	//   ....[75]....
        /*05d4*/ 	.word	0x00004170
        /*05d8*/ 	.word	0x000000ff
        /*05dc*/ 	.word	0x00000000
        /*05e0*/ 	.short	0x010a
        /*05e2*/ 	.byte	0x05
	.zero		1


	//   ....[76]....
        /*05e4*/ 	.word	0x00004210
        /*05e8*/ 	.word	0x00000000
        /*05ec*/ 	.word	0x00000000
        /*05f0*/ 	.short	0x010a
        /*05f2*/ 	.byte	0xff
	.zero		1


	//   ....[77]....
        /*05f4*/ 	.word	0x00004250
        /*05f8*/ 	.word	0x00000000
        /*05fc*/ 	.word	0x00000000
        /*0600*/ 	.short	0x010a
        /*0602*/ 	.byte	0xff
	.zero		1


	//   ....[78]....
        /*0604*/ 	.word	0x000042c0
        /*0608*/ 	.word	0x000000ff
        /*060c*/ 	.word	0x00000000
        /*0610*/ 	.short	0x0101
        /*0612*/ 	.byte	0x04
	.zero		1


	//   ....[79]....
        /*0614*/ 	.word	0x00004300
        /*0618*/ 	.word	0x000000ff
        /*061c*/ 	.word	0x00000120
        /*0620*/ 	.short	0x010a
        /*0622*/ 	.byte	0x1a
	.zero		1


	//   ....[80]....
        /*0624*/ 	.word	0x00004350
        /*0628*/ 	.word	0x000000ff
        /*062c*/ 	.word	0x00000000
        /*0630*/ 	.short	0x0101
        /*0632*/ 	.byte	0x04
	.zero		1


	//   ....[81]....
        /*0634*/ 	.word	0x00004830
        /*0638*/ 	.word	0x0000000c
        /*063c*/ 	.word	0x000000a0
        /*0640*/ 	.short	0x010a
        /*0642*/ 	.byte	0xff
	.zero		1


	//   ....[82]....
        /*0644*/ 	.word	0x000049a0
        /*0648*/ 	.word	0x00000000
        /*064c*/ 	.word	0x00000000
        /*0650*/ 	.short	0x0101
        /*0652*/ 	.byte	0xff
	.zero		1


	//   ....[83]....
        /*0654*/ 	.word	0x00004e30
        /*0658*/ 	.word	0x000000ff
        /*065c*/ 	.word	0x00000098
        /*0660*/ 	.short	0x010a
        /*0662*/ 	.byte	0x15
	.zero		1


	//   ....[84]....
        /*0664*/ 	.word	0x00004fb0
        /*0668*/ 	.word	0x000000ff
        /*066c*/ 	.word	0x00000070
        /*0670*/ 	.short	0x010a
        /*0672*/ 	.byte	0x15
	.zero		1


	//   ....[85]....
        /*0674*/ 	.word	0x000051a0
        /*0678*/ 	.word	0x000000ff
        /*067c*/ 	.word	0x00000050
        /*0680*/ 	.short	0x010b
        /*0682*/ 	.byte	0x15
	.zero		1


	//   ....[86]....
        /*0684*/ 	.word	0x000051b0
        /*0688*/ 	.word	0x000000ff
        /*068c*/ 	.word	0x00000000
        /*0690*/ 	.short	0x0101
        /*0692*/ 	.byte	0x2e
	.zero		1


	//   ....[87]....
        /*0694*/ 	.word	0x000051c0
        /*0698*/ 	.word	0x000000ff
        /*069c*/ 	.word	0x00000078
        /*06a0*/ 	.short	0x010a
        /*06a2*/ 	.byte	0x15
	.zero		1


	//   ....[88]....
        /*06a4*/ 	.word	0x00005370
        /*06a8*/ 	.word	0x000000ff
        /*06ac*/ 	.word	0x00000058
        /*06b0*/ 	.short	0x010b
        /*06b2*/ 	.byte	0x15
	.zero		1


	//   ....[89]....
        /*06b4*/ 	.word	0x00005380
        /*06b8*/ 	.word	0x000000ff
        /*06bc*/ 	.word	0x00000000
        /*06c0*/ 	.short	0x0101
        /*06c2*/ 	.byte	0x27
	.zero		1


	//   ....[90]....
        /*06c4*/ 	.word	0x00005390
        /*06c8*/ 	.word	0x000000ff
        /*06cc*/ 	.word	0x00000080
        /*06d0*/ 	.short	0x010a
        /*06d2*/ 	.byte	0x15
	.zero		1


	//   ....[91]....
        /*06d4*/ 	.word	0x00005540
        /*06d8*/ 	.word	0x000000ff
        /*06dc*/ 	.word	0x00000060
        /*06e0*/ 	.short	0x010b
        /*06e2*/ 	.byte	0x15
	.zero		1


	//   ....[92]....
        /*06e4*/ 	.word	0x00005550
        /*06e8*/ 	.word	0x000000ff
        /*06ec*/ 	.word	0x00000000
        /*06f0*/ 	.short	0x0101
        /*06f2*/ 	.byte	0x26
	.zero		1


	//   ....[93]....
        /*06f4*/ 	.word	0x00005560
        /*06f8*/ 	.word	0x000000ff
        /*06fc*/ 	.word	0x00000088
        /*0700*/ 	.short	0x010a
        /*0702*/ 	.byte	0x15
	.zero		1


	//   ....[94]....
        /*0704*/ 	.word	0x000057b0
        /*0708*/ 	.word	0x000000ff
        /*070c*/ 	.word	0x00000068
        /*0710*/ 	.short	0x010b
        /*0712*/ 	.byte	0x15
	.zero		1


	//   ....[95]....
        /*0714*/ 	.word	0x000057c0
        /*0718*/ 	.word	0x000000ff
        /*071c*/ 	.word	0x00000000
        /*0720*/ 	.short	0x0101
        /*0722*/ 	.byte	0x25
	.zero		1


	//   ....[96]....
        /*0724*/ 	.word	0x00005800
        /*0728*/ 	.word	0x000000ff
        /*072c*/ 	.word	0x00000070
        /*0730*/ 	.short	0x010a
        /*0732*/ 	.byte	0x15
	.zero		1


	//   ....[97]....
        /*0734*/ 	.word	0x00005820
        /*0738*/ 	.word	0x000000ff
        /*073c*/ 	.word	0x00000078
        /*0740*/ 	.short	0x010a
        /*0742*/ 	.byte	0x15
	.zero		1


	//   ....[98]....
        /*0744*/ 	.word	0x00005840
        /*0748*/ 	.word	0x000000ff
        /*074c*/ 	.word	0x00000080
        /*0750*/ 	.short	0x010a
        /*0752*/ 	.byte	0x15
	.zero		1


	//   ....[99]....
        /*0754*/ 	.word	0x00005880
        /*0758*/ 	.word	0x00000000
        /*075c*/ 	.word	0x00000088
        /*0760*/ 	.short	0x010a
        /*0762*/ 	.byte	0xff
	.zero		1


	//   ....[100]....
        /*0764*/ 	.word	0x00005be0
        /*0768*/ 	.word	0x00000003
        /*076c*/ 	.word	0x000000a0
        /*0770*/ 	.short	0x010a
        /*0772*/ 	.byte	0xff
	.zero		1


	//   ....[101]....
        /*0774*/ 	.word	0x00005d60
        /*0778*/ 	.word	0x00000000
        /*077c*/ 	.word	0x00000000
        /*0780*/ 	.short	0x0101
        /*0782*/ 	.byte	0xff
	.zero		1


	//   ....[102]....
        /*0784*/ 	.word	0x000068a0
        /*0788*/ 	.word	0x000000ff
        /*078c*/ 	.word	0x00000050
        /*0790*/ 	.short	0x010a
        /*0792*/ 	.byte	0x2b
	.zero		1


	//   ....[103]....
        /*0794*/ 	.word	0x000068e0
        /*0798*/ 	.word	0x00000062
        /*079c*/ 	.word	0x000000c0
        /*07a0*/ 	.short	0x010a
        /*07a2*/ 	.byte	0xff
	.zero		1


	//   ....[104]....
        /*07a4*/ 	.word	0x000069d0
        /*07a8*/ 	.word	0x000000ff
        /*07ac*/ 	.word	0x00000050
        /*07b0*/ 	.short	0x010a
        /*07b2*/ 	.byte	0x2b
	.zero		1


	//   ....[105]....
        /*07b4*/ 	.word	0x00006ac0
        /*07b8*/ 	.word	0x00000062
        /*07bc*/ 	.word	0x000000c0
        /*07c0*/ 	.short	0x010a
        /*07c2*/ 	.byte	0xff
	.zero		1


	//   ....[106]....
        /*07c4*/ 	.word	0x000075e0
        /*07c8*/ 	.word	0x00000000
        /*07cc*/ 	.word	0x00000000
        /*07d0*/ 	.short	0x0101
        /*07d2*/ 	.byte	0xff
	.zero		1


	//   ....[107]....
        /*07d4*/ 	.word	0x000075f0
        /*07d8*/ 	.word	0x00000003
        /*07dc*/ 	.word	0x00000050
        /*07e0*/ 	.short	0x010a
        /*07e2*/ 	.byte	0xff
	.zero		1


	//   ....[108]....
        /*07e4*/ 	.word	0x000076d0
        /*07e8*/ 	.word	0x00000003
        /*07ec*/ 	.word	0x00000050
        /*07f0*/ 	.short	0x010a
        /*07f2*/ 	.byte	0xff
	.zero		1


	//   ....[109]....
        /*07f4*/ 	.word	0x00008290
        /*07f8*/ 	.word	0x00000068
        /*07fc*/ 	.word	0x00000000
        /*0800*/ 	.short	0x0101
        /*0802*/ 	.byte	0xff
	.zero		1


	//   ....[110]....
        /*0804*/ 	.word	0x000082b0
        /*0808*/ 	.word	0x0000003e
        /*080c*/ 	.word	0x00000050
        /*0810*/ 	.short	0x010a
        /*0812*/ 	.byte	0xff
	.zero		1


	//   ....[111]....
        /*0814*/ 	.word	0x00008380
        /*0818*/ 	.word	0x0000003e
        /*081c*/ 	.word	0x00000050
        /*0820*/ 	.short	0x010a
        /*0822*/ 	.byte	0xff
	.zero		1


	//   ....[112]....
        /*0824*/ 	.word	0x00008f30
        /*0828*/ 	.word	0x0000003e
        /*082c*/ 	.word	0x00000000
        /*0830*/ 	.short	0x0101
        /*0832*/ 	.byte	0xff
	.zero		1


	//   ....[113]....
        /*0834*/ 	.word	0x00008f50
        /*0838*/ 	.word	0x0000003d
        /*083c*/ 	.word	0x00000050
        /*0840*/ 	.short	0x010a
        /*0842*/ 	.byte	0xff
	.zero		1


	//   ....[114]....
        /*0844*/ 	.word	0x00009020
        /*0848*/ 	.word	0x0000003d
        /*084c*/ 	.word	0x00000050
        /*0850*/ 	.short	0x010a
        /*0852*/ 	.byte	0xff
	.zero		1


	//   ....[115]....
        /*0854*/ 	.word	0x000092f0
        /*0858*/ 	.word	0x00000062
        /*085c*/ 	.word	0x00000000
        /*0860*/ 	.short	0x0101
        /*0862*/ 	.byte	0xff
	.zero		1


	//   ....[116]....
        /*0864*/ 	.word	0x00009c20
        /*0868*/ 	.word	0x00000002
        /*086c*/ 	.word	0x00000000
        /*0870*/ 	.short	0x0101
        /*0872*/ 	.byte	0xff
	.zero		1


	//   ....[117]....
        /*0874*/ 	.word	0x00009ed0
        /*0878*/ 	.word	0x000000ff
        /*087c*/ 	.word	0x00000000
        /*0880*/ 	.short	0x0101
        /*0882*/ 	.byte	0x04
	.zero		1


	//   ....[118]....
        /*0884*/ 	.word	0x00009ef0
        /*0888*/ 	.word	0x00000000
        /*088c*/ 	.word	0x00000110
        /*0890*/ 	.short	0x010a
        /*0892*/ 	.byte	0xff
	.zero		1


	//   ....[119]....
        /*0894*/ 	.word	0x00009f50
        /*0898*/ 	.word	0x00000000
        /*089c*/ 	.word	0x00000028
        /*08a0*/ 	.short	0x010a
        /*08a2*/ 	.byte	0xff
	.zero		1


	//   ....[120]....
        /*08a4*/ 	.word	0x00009fb0
        /*08a8*/ 	.word	0x00000000
        /*08ac*/ 	.word	0x00000028
        /*08b0*/ 	.short	0x010a
        /*08b2*/ 	.byte	0xff
	.zero		1


	//   ....[121]....
        /*08b4*/ 	.word	0x0000a000
        /*08b8*/ 	.word	0x00000003
        /*08bc*/ 	.word	0x000000a0
        /*08c0*/ 	.short	0x010a
        /*08c2*/ 	.byte	0xff
	.zero		1


	//   ....[122]....
        /*08c4*/ 	.word	0x0000a060
        /*08c8*/ 	.word	0x00000000
        /*08cc*/ 	.word	0x00000000
        /*08d0*/ 	.short	0x010a
        /*08d2*/ 	.byte	0xff
	.zero		1


	//   ....[123]....
        /*08d4*/ 	.word	0x0000a0c0
        /*08d8*/ 	.word	0x00000000
        /*08dc*/ 	.word	0x00000000
        /*08e0*/ 	.short	0x010a
        /*08e2*/ 	.byte	0xff
	.zero		1


	//   ....[124]....
        /*08e4*/ 	.word	0x0000a120
        /*08e8*/ 	.word	0x00000000
        /*08ec*/ 	.word	0x00000000
        /*08f0*/ 	.short	0x010a
        /*08f2*/ 	.byte	0xff
	.zero		1


	//   ....[125]....
        /*08f4*/ 	.word	0x0000a180
        /*08f8*/ 	.word	0x00000000
        /*08fc*/ 	.word	0x00000000
        /*0900*/ 	.short	0x010a
        /*0902*/ 	.byte	0xff
	.zero		1


	//   ....[126]....
        /*0904*/ 	.word	0x0000a1d0
        /*0908*/ 	.word	0x00000000
        /*090c*/ 	.word	0x00000100
        /*0910*/ 	.short	0x010a
        /*0912*/ 	.byte	0xff
	.zero		1


	//   ....[127]....
        /*0914*/ 	.word	0x0000a230
        /*0918*/ 	.word	0x00000000
        /*091c*/ 	.word	0x000000b0
        /*0920*/ 	.short	0x010a
        /*0922*/ 	.byte	0xff
	.zero		1


	//   ....[128]....
        /*0924*/ 	.word	0x0000a280
        /*0928*/ 	.word	0x00000000
        /*092c*/ 	.word	0x000000a0
        /*0930*/ 	.short	0x010a
        /*0932*/ 	.byte	0xff
	.zero		1


	//   ....[129]....
        /*0934*/ 	.word	0x0000a2e0
        /*0938*/ 	.word	0x00000000
        /*093c*/ 	.word	0x000000b0
        /*0940*/ 	.short	0x010a
        /*0942*/ 	.byte	0xff
	.zero		1


	//   ....[130]....
        /*0944*/ 	.word	0x0000a340
        /*0948*/ 	.word	0x00000005
        /*094c*/ 	.word	0x00000008
        /*0950*/ 	.short	0x010a
        /*0952*/ 	.byte	0xff
	.zero		1


	//   ....[131]....
        /*0954*/ 	.word	0x0000a430
        /*0958*/ 	.word	0x00000003
        /*095c*/ 	.word	0x00000008
        /*0960*/ 	.short	0x010a
        /*0962*/ 	.byte	0xff
	.zero		1


	//   ....[132]....
        /*0964*/ 	.word	0x0000a480
        /*0968*/ 	.word	0x00000000
        /*096c*/ 	.word	0x000000a0
        /*0970*/ 	.short	0x010a
        /*0972*/ 	.byte	0xff
	.zero		1


	//   ....[133]....
        /*0974*/ 	.word	0x0000a4e0
        /*0978*/ 	.word	0x00000000
        /*097c*/ 	.word	0x000000e0
        /*0980*/ 	.short	0x010a
        /*0982*/ 	.byte	0xff
	.zero		1


	//   ....[134]....
        /*0984*/ 	.word	0x0000a540
        /*0988*/ 	.word	0x00000000
        /*098c*/ 	.word	0x00000000
        /*0990*/ 	.short	0x010a
        /*0992*/ 	.byte	0xff
	.zero		1


	//   ....[135]....
        /*0994*/ 	.word	0x0000a5a0
        /*0998*/ 	.word	0x00000000
        /*099c*/ 	.word	0x00000000
        /*09a0*/ 	.short	0x010a
        /*09a2*/ 	.byte	0xff
	.zero		1


	//   ....[136]....
        /*09a4*/ 	.word	0x0000a600
        /*09a8*/ 	.word	0x00000000
        /*09ac*/ 	.word	0x00000000
        /*09b0*/ 	.short	0x010a
        /*09b2*/ 	.byte	0xff
	.zero		1


	//   ....[137]....
        /*09b4*/ 	.word	0x0000a660
        /*09b8*/ 	.word	0x00000000
        /*09bc*/ 	.word	0x00000000
        /*09c0*/ 	.short	0x010a
        /*09c2*/ 	.byte	0xff
	.zero		1


	//   ....[138]....
        /*09c4*/ 	.word	0x0000a6c0
        /*09c8*/ 	.word	0x00000000
        /*09cc*/ 	.word	0x00000120
        /*09d0*/ 	.short	0x010a
        /*09d2*/ 	.byte	0xff
	.zero		1


	//   ....[139]....
        /*09d4*/ 	.word	0x0000a710
        /*09d8*/ 	.word	0x0000000c
        /*09dc*/ 	.word	0x000000a0
        /*09e0*/ 	.short	0x010a
        /*09e2*/ 	.byte	0xff
	.zero		1


	//   ....[140]....
        /*09e4*/ 	.word	0x0000a770
        /*09e8*/ 	.word	0x00000000
        /*09ec*/ 	.word	0x00000098
        /*09f0*/ 	.short	0x010a
        /*09f2*/ 	.byte	0xff
	.zero		1


	//   ....[141]....
        /*09f4*/ 	.word	0x0000a7d0
        /*09f8*/ 	.word	0x00000000
        /*09fc*/ 	.word	0x00000070
        /*0a00*/ 	.short	0x010a
        /*0a02*/ 	.byte	0xff
	.zero		1


	//   ....[142]....
        /*0a04*/ 	.word	0x0000a830
        /*0a08*/ 	.word	0x00000000
        /*0a0c*/ 	.word	0x00000078
        /*0a10*/ 	.short	0x010a
        /*0a12*/ 	.byte	0xff
	.zero		1


	//   ....[143]....
        /*0a14*/ 	.word	0x0000a890
        /*0a18*/ 	.word	0x00000000
        /*0a1c*/ 	.word	0x00000080
        /*0a20*/ 	.short	0x010a
        /*0a22*/ 	.byte	0xff
	.zero		1


	//   ....[144]....
        /*0a24*/ 	.word	0x0000a8f0
        /*0a28*/ 	.word	0x00000000
        /*0a2c*/ 	.word	0x00000088
        /*0a30*/ 	.short	0x010a
        /*0a32*/ 	.byte	0xff
	.zero		1


	//   ....[145]....
        /*0a34*/ 	.word	0x0000a950
        /*0a38*/ 	.word	0x00000000
        /*0a3c*/ 	.word	0x00000070
        /*0a40*/ 	.short	0x010a
        /*0a42*/ 	.byte	0xff
	.zero		1


	//   ....[146]....
        /*0a44*/ 	.word	0x0000a9b0
        /*0a48*/ 	.word	0x00000000
        /*0a4c*/ 	.word	0x00000078
        /*0a50*/ 	.short	0x010a
        /*0a52*/ 	.byte	0xff
	.zero		1


	//   ....[147]....
        /*0a54*/ 	.word	0x0000aa10
        /*0a58*/ 	.word	0x00000000
        /*0a5c*/ 	.word	0x00000080
        /*0a60*/ 	.short	0x010a
        /*0a62*/ 	.byte	0xff
	.zero		1


	//   ....[148]....
        /*0a64*/ 	.word	0x0000aa60
        /*0a68*/ 	.word	0x00000003
        /*0a6c*/ 	.word	0x000000a0
        /*0a70*/ 	.short	0x010a
        /*0a72*/ 	.byte	0xff
	.zero		1


	//   ....[149]....
        /*0a74*/ 	.word	0x0000aac0
        /*0a78*/ 	.word	0x00000000
        /*0a7c*/ 	.word	0x00000050
        /*0a80*/ 	.short	0x010a
        /*0a82*/ 	.byte	0xff
	.zero		1


	//   ....[150]....
        /*0a84*/ 	.word	0x0000ab10
        /*0a88*/ 	.word	0x00000062
        /*0a8c*/ 	.word	0x000000c0
        /*0a90*/ 	.short	0x010a
        /*0a92*/ 	.byte	0xff
	.zero		1


	//   ....[151]....
        /*0a94*/ 	.word	0x0000ab60
        /*0a98*/ 	.word	0x00000003
        /*0a9c*/ 	.word	0x00000050
        /*0aa0*/ 	.short	0x010a
        /*0aa2*/ 	.byte	0xff
	.zero		1


	//   ....[152]....
        /*0aa4*/ 	.word	0x0000abb0
        /*0aa8*/ 	.word	0x0000003e
        /*0aac*/ 	.word	0x00000050
        /*0ab0*/ 	.short	0x010a
        /*0ab2*/ 	.byte	0xff
	.zero		1


	//   ....[153]....
        /*0ab4*/ 	.word	0x0000ac00
        /*0ab8*/ 	.word	0x0000003d
        /*0abc*/ 	.word	0x00000050
        /*0ac0*/ 	.short	0x010a
        /*0ac2*/ 	.byte	0xff
	.zero		1


	//----- nvinfo : EIATTR_NUM_MBARRIERS
	.align		4
.L_47:
        /*0ac4*/ 	.byte	0x03, 0x38
        /*0ac6*/ 	.short	0x0025


	//----- nvinfo : EIATTR_EXIT_INSTR_OFFSETS
	.align		4
        /*0ac8*/ 	.byte	0x04, 0x1c
        /*0aca*/ 	.short	(.L_49 - .L_48)


	//   ....[0]....
.L_48:
        /*0acc*/ 	.word	0x00002c80


	//   ....[1]....
        /*0ad0*/ 	.word	0x00003190


	//   ....[2]....
        /*0ad4*/ 	.word	0x000031f0


	//   ....[3]....
        /*0ad8*/ 	.word	0x00004580


	//   ....[4]....
        /*0adc*/ 	.word	0x000058b0


	//   ....[5]....
        /*0ae0*/ 	.word	0x000058f0


	//   ....[6]....
        /*0ae4*/ 	.word	0x00009db0


	//   ....[7]....
        /*0ae8*/ 	.word	0x00009e30


	//   ....[8]....
        /*0aec*/ 	.word	0x00009e60


	//   ....[9]....
        /*0af0*/ 	.word	0x00009ee0


	//----- nvinfo : EIATTR_MAX_THREADS
	.align		4
.L_49:
        /*0af4*/ 	.byte	0x04, 0x05
        /*0af6*/ 	.short	(.L_51 - .L_50)
.L_50:
        /*0af8*/ 	.word	0x00000100
        /*0afc*/ 	.word	0x00000001
        /*0b00*/ 	.word	0x00000001


	//----- nvinfo : EIATTR_CRS_STACK_SIZE
	.align		4
.L_51:
        /*0b04*/ 	.byte	0x04, 0x1e
        /*0b06*/ 	.short	(.L_53 - .L_52)
.L_52:
        /*0b08*/ 	.word	0x00000000


	//----- nvinfo : EIATTR_CBANK_PARAM_SIZE
	.align		4
.L_53:
        /*0b0c*/ 	.byte	0x03, 0x19
        /*0b0e*/ 	.short	0x0800


	//----- nvinfo : EIATTR_PARAM_CBANK
	.align		4
        /*0b10*/ 	.byte	0x04, 0x0a
        /*0b12*/ 	.short	(.L_55 - .L_54)
	.align		4
.L_54:
        /*0b14*/ 	.word	index@(.nv.constant0._ZN7cutlass13device_kernelINS_4gemm6kernel13GemmUniversalIN4cute5tupleIJiiiiEEENS1_10collective13CollectiveMmaINS1_35MainloopSm100TmaUmmaWarpSpecializedILi5ELi2ELi4ENS5_IJNS4_1CILi2EEESB_NSA_ILi1EEEEEEEENS5_IJNSA_ILi128EEENSA_ILi256EEENSA_ILi64EEEEEENS_6half_tENS5_IJlSC_lEEESJ_SK_NS4_8TiledMMAINS4_8MMA_AtomIJNS4_26SM100_MMA_F16BF16_2x1SM_SSISJ_SJ_fLi128ELi256ELNS4_4UMMA5MajorE0ELSP_0ELNSO_7ScaleInE0ELSQ_0EEEEEENS4_6LayoutINS5_IJSC_SC_SC_EEENS5_IJNSA_ILi0EEESV_SV_EEEEENS5_IJNS4_10UnderscoreESY_SY_EEEEENS4_28SM100_TMA_2SM_LOAD_MULTICASTENS4_14ComposedLayoutINS4_7SwizzleILi3ELi4ELi3EEENS4_18smem_ptr_flag_bitsILi16EEENST_INS5_IJNSA_ILi8EEESH_EEENS5_IJSH_SC_EEEEEEEvNS4_8identityENS4_18SM100_TMA_2SM_LOADES1B_vS1C_EENS_8epilogue10collective18CollectiveEpilogueINS1F_23Sm100TmaWarpSpecializedILi4ELi2ELi32ELb1ELb0EEEJNS5_IJSH_SG_SH_EEENS5_IJNST_ISH_SC_EENST_INS5_IJNSA_ILi32EEESB_EEENS5_IJSC_SF_EEEEEEEESJ_SK_SJ_SK_NS1F_6fusion15FusionCallbacksIS1J_NS1R_17LinearCombinationISJ_fSJ_fLNS_15FloatRoundStyleE2EEES1K_S1Q_JEEENS4_5SM1004TMEM4LOAD26SM100_TMEM_LOAD_32dp32b32xENS4_13SM90_TMA_LOADENS12_INS13_ILi2ELi4ELi3EEES16_NST_INS5_IJS17_S1M_EEENS5_IJS1M_SC_EEEEEEENS4_39AutoVectorizingCopyWithAssumedAlignmentILi128EEENS4_14SM90_TMA_STOREES26_S28_S28_EEEvvEEEEvNT_6ParamsE)
        /*0b18*/ 	.short	0x0380
        /*0b1a*/ 	.short	0x0800


	//----- nvinfo : EIATTR_SW_WAR
	.align		4
.L_55:
        /*0b1c*/ 	.byte	0x04, 0x36
        /*0b1e*/ 	.short	(.L_57 - .L_56)
.L_56:
        /*0b20*/ 	.word	0x00000008
.L_57:


//--------------------- .nv.callgraph             --------------------------
	.section	.nv.callgraph,"",@"SHT_CUDA_CALLGRAPH"
	.align	4
	.sectionentsize	8
	.align		4
        /*0000*/ 	.word	0x00000000
	.align		4
        /*0004*/ 	.word	0xffffffff
	.align		4
        /*0008*/ 	.word	index@(_ZN7cutlass13device_kernelINS_4gemm6kernel13GemmUniversalIN4cute5tupleIJiiiiEEENS1_10collective13CollectiveMmaINS1_35MainloopSm100TmaUmmaWarpSpecializedILi5ELi2ELi4ENS5_IJNS4_1CILi2EEESB_NSA_ILi1EEEEEEEENS5_IJNSA_ILi128EEENSA_ILi256EEENSA_ILi64EEEEEENS_6half_tENS5_IJlSC_lEEESJ_SK_NS4_8TiledMMAINS4_8MMA_AtomIJNS4_26SM100_MMA_F16BF16_2x1SM_SSISJ_SJ_fLi128ELi256ELNS4_4UMMA5MajorE0ELSP_0ELNSO_7ScaleInE0ELSQ_0EEEEEENS4_6LayoutINS5_IJSC_SC_SC_EEENS5_IJNSA_ILi0EEESV_SV_EEEEENS5_IJNS4_10UnderscoreESY_SY_EEEEENS4_28SM100_TMA_2SM_LOAD_MULTICASTENS4_14ComposedLayoutINS4_7SwizzleILi3ELi4ELi3EEENS4_18smem_ptr_flag_bitsILi16EEENST_INS5_IJNSA_ILi8EEESH_EEENS5_IJSH_SC_EEEEEEEvNS4_8identityENS4_18SM100_TMA_2SM_LOADES1B_vS1C_EENS_8epilogue10collective18CollectiveEpilogueINS1F_23Sm100TmaWarpSpecializedILi4ELi2ELi32ELb1ELb0EEEJNS5_IJSH_SG_SH_EEENS5_IJNST_ISH_SC_EENST_INS5_IJNSA_ILi32EEESB_EEENS5_IJSC_SF_EEEEEEEESJ_SK_SJ_SK_NS1F_6fusion15FusionCallbacksIS1J_NS1R_17LinearCombinationISJ_fSJ_fLNS_15FloatRoundStyleE2EEES1K_S1Q_JEEENS4_5SM1004TMEM4LOAD26SM100_TMEM_LOAD_32dp32b32xENS4_13SM90_TMA_LOADENS12_INS13_ILi2ELi4ELi3EEES16_NST_INS5_IJS17_S1M_EEENS5_IJS1M_SC_EEEEEEENS4_39AutoVectorizingCopyWithAssumedAlignmentILi128EEENS4_14SM90_TMA_STOREES26_S28_S28_EEEvvEEEEvNT_6ParamsE)
	.align		4
        /*000c*/ 	.word	index@(__assertfail)
	.align		4
        /*0010*/ 	.word	0x00000000
	.align		4
        /*0014*/ 	.word	0xfffffffe
	.align		4
        /*0018*/ 	.word	0x00000000
	.align		4
        /*001c*/ 	.word	0xfffffffd
	.align		4
        /*0020*/ 	.word	0x00000000
	.align		4
        /*0024*/ 	.word	0xfffffffc


//--------------------- .nv.constant4             --------------------------
	.section	.nv.constant4,"a",@progbits
	.align	8
	.align		8
.nv.constant4:
        /*0000*/ 	.dword	__assertfail
	.align		8
        /*0008*/ 	.dword	__unnamed_1
	.align		8
        /*0010*/ 	.dword	__unnamed_2
	.align		8
        /*0018*/ 	.dword	_ZN39_INTERNAL_60ac2996_4_k_cu_b775760c_74864cuda3std3__45__cpo5beginE
	.align		8
        /*0020*/ 	.dword	_ZN39_INTERNAL_60ac2996_4_k_cu_b775760c_74864cuda3std3__45__cpo3endE
	.align		8
        /*0028*/ 	.dword	_ZN39_INTERNAL_60ac2996_4_k_cu_b775760c_74864cuda3std3__45__cpo6cbeginE
	.align		8
        /*0030*/ 	.dword	_ZN39_INTERNAL_60ac2996_4_k_cu_b775760c_74864cuda3std3__45__cpo4cendE
	.align		8
        /*0038*/ 	.dword	_ZN39_INTERNAL_60ac2996_4_k_cu_b775760c_74864cuda3std3__441_GLOBAL__N__60ac2996_4_k_cu_b775760c_74866ignoreE
	.align		8
        /*0040*/ 	.dword	_ZN39_INTERNAL_60ac2996_4_k_cu_b775760c_74864cuda3std3__419piecewise_constructE
	.align		8
        /*0048*/ 	.dword	_ZN39_INTERNAL_60ac2996_4_k_cu_b775760c_74864cuda3std3__48in_placeE
	.align		8
        /*0050*/ 	.dword	_ZN39_INTERNAL_60ac2996_4_k_cu_b775760c_74864cuda3std6ranges3__45__cpo4swapE
	.align		8
        /*0058*/ 	.dword	_ZN39_INTERNAL_60ac2996_4_k_cu_b775760c_74864cuda3std6ranges3__45__cpo9iter_moveE
	.align		8
        /*0060*/ 	.dword	_ZN39_INTERNAL_60ac2996_4_k_cu_b775760c_74864cute7productE
	.align		8
        /*0068*/ 	.dword	_ZN39_INTERNAL_60ac2996_4_k_cu_b775760c_74864cute1_E
	.align		8
        /*0070*/ 	.dword	$str$25
	.align		8
        /*0078*/ 	.dword	$str$26
	.align		8
        /*0080*/ 	.dword	$str$27
	.align		8
        /*0088*/ 	.dword	$str$28


//--------------------- .text._ZN7cutlass13device_kernelINS_4gemm6kernel13GemmUniversalIN4cute5tupleIJiiiiEEENS1_10collective13CollectiveMmaINS1_35MainloopSm100TmaUmmaWarpSpecializedILi5ELi2ELi4ENS5_IJNS4_1CILi2EEESB_NSA_ILi1EEEEEEEENS5_IJNSA_ILi128EEENSA_ILi256EEENSA_ILi64EEEEEENS_6half_tENS5_IJlSC_lEEESJ_SK_NS4_8TiledMMAINS4_8MMA_AtomIJNS4_26SM100_MMA_F16BF16_2x1SM_SSISJ_SJ_fLi128ELi256ELNS4_4UMMA5MajorE0ELSP_0ELNSO_7ScaleInE0ELSQ_0EEEEEENS4_6LayoutINS5_IJSC_SC_SC_EEENS5_IJNSA_ILi0EEESV_SV_EEEEENS5_IJNS4_10UnderscoreESY_SY_EEEEENS4_28SM100_TMA_2SM_LOAD_MULTICASTENS4_14ComposedLayoutINS4_7SwizzleILi3ELi4ELi3EEENS4_18smem_ptr_flag_bitsILi16EEENST_INS5_IJNSA_ILi8EEESH_EEENS5_IJSH_SC_EEEEEEEvNS4_8identityENS4_18SM100_TMA_2SM_LOADES1B_vS1C_EENS_8epilogue10collective18CollectiveEpilogueINS1F_23Sm100TmaWarpSpecializedILi4ELi2ELi32ELb1ELb0EEEJNS5_IJSH_SG_SH_EEENS5_IJNST_ISH_SC_EENST_INS5_IJNSA_ILi32EEESB_EEENS5_IJSC_SF_EEEEEEEESJ_SK_SJ_SK_NS1F_6fusion15FusionCallbacksIS1J_NS1R_17LinearCombinationISJ_fSJ_fLNS_15FloatRoundStyleE2EEES1K_S1Q_JEEENS4_5SM1004TMEM4LOAD26SM100_TMEM_LOAD_32dp32b32xENS4_13SM90_TMA_LOADENS12_INS13_ILi2ELi4ELi3EEES16_NST_INS5_IJS17_S1M_EEENS5_IJS1M_SC_EEEEEEENS4_39AutoVectorizingCopyWithAssumedAlignmentILi128EEENS4_14SM90_TMA_STOREES26_S28_S28_EEEvvEEEEvNT_6ParamsE --------------------------
	.section	.text._ZN7cutlass13device_kernelINS_4gemm6kernel13GemmUniversalIN4cute5tupleIJiiiiEEENS1_10collective13CollectiveMmaINS1_35MainloopSm100TmaUmmaWarpSpecializedILi5ELi2ELi4ENS5_IJNS4_1CILi2EEESB_NSA_ILi1EEEEEEEENS5_IJNSA_ILi128EEENSA_ILi256EEENSA_ILi64EEEEEENS_6half_tENS5_IJlSC_lEEESJ_SK_NS4_8TiledMMAINS4_8MMA_AtomIJNS4_26SM100_MMA_F16BF16_2x1SM_SSISJ_SJ_fLi128ELi256ELNS4_4UMMA5MajorE0ELSP_0ELNSO_7ScaleInE0ELSQ_0EEEEEENS4_6LayoutINS5_IJSC_SC_SC_EEENS5_IJNSA_ILi0EEESV_SV_EEEEENS5_IJNS4_10UnderscoreESY_SY_EEEEENS4_28SM100_TMA_2SM_LOAD_MULTICASTENS4_14ComposedLayoutINS4_7SwizzleILi3ELi4ELi3EEENS4_18smem_ptr_flag_bitsILi16EEENST_INS5_IJNSA_ILi8EEESH_EEENS5_IJSH_SC_EEEEEEEvNS4_8identityENS4_18SM100_TMA_2SM_LOADES1B_vS1C_EENS_8epilogue10collective18CollectiveEpilogueINS1F_23Sm100TmaWarpSpecializedILi4ELi2ELi32ELb1ELb0EEEJNS5_IJSH_SG_SH_EEENS5_IJNST_ISH_SC_EENST_INS5_IJNSA_ILi32EEESB_EEENS5_IJSC_SF_EEEEEEEESJ_SK_SJ_SK_NS1F_6fusion15FusionCallbacksIS1J_NS1R_17LinearCombinationISJ_fSJ_fLNS_15FloatRoundStyleE2EEES1K_S1Q_JEEENS4_5SM1004TMEM4LOAD26SM100_TMEM_LOAD_32dp32b32xENS4_13SM90_TMA_LOADENS12_INS13_ILi2ELi4ELi3EEES16_NST_INS5_IJS17_S1M_EEENS5_IJS1M_SC_EEEEEEENS4_39AutoVectorizingCopyWithAssumedAlignmentILi128EEENS4_14SM90_TMA_STOREES26_S28_S28_EEEvvEEEEvNT_6ParamsE,"ax",@progbits
	.align	128
.text._ZN7cutlass13device_kernelINS_4gemm6kernel13GemmUniversalIN4cute5tupleIJiiiiEEENS1_10collective13CollectiveMmaINS1_35MainloopSm100TmaUmmaWarpSpecializedILi5ELi2ELi4ENS5_IJNS4_1CILi2EEESB_NSA_ILi1EEEEEEEENS5_IJNSA_ILi128EEENSA_ILi256EEENSA_ILi64EEEEEENS_6half_tENS5_IJlSC_lEEESJ_SK_NS4_8TiledMMAINS4_8MMA_AtomIJNS4_26SM100_MMA_F16BF16_2x1SM_SSISJ_SJ_fLi128ELi256ELNS4_4UMMA5MajorE0ELSP_0ELNSO_7ScaleInE0ELSQ_0EEEEEENS4_6LayoutINS5_IJSC_SC_SC_EEENS5_IJNSA_ILi0EEESV_SV_EEEEENS5_IJNS4_10UnderscoreESY_SY_EEEEENS4_28SM100_TMA_2SM_LOAD_MULTICASTENS4_14ComposedLayoutINS4_7SwizzleILi3ELi4ELi3EEENS4_18smem_ptr_flag_bitsILi16EEENST_INS5_IJNSA_ILi8EEESH_EEENS5_IJSH_SC_EEEEEEEvNS4_8identityENS4_18SM100_TMA_2SM_LOADES1B_vS1C_EENS_8epilogue10collective18CollectiveEpilogueINS1F_23Sm100TmaWarpSpecializedILi4ELi2ELi32ELb1ELb0EEEJNS5_IJSH_SG_SH_EEENS5_IJNST_ISH_SC_EENST_INS5_IJNSA_ILi32EEESB_EEENS5_IJSC_SF_EEEEEEEESJ_SK_SJ_SK_NS1F_6fusion15FusionCallbacksIS1J_NS1R_17LinearCombinationISJ_fSJ_fLNS_15FloatRoundStyleE2EEES1K_S1Q_JEEENS4_5SM1004TMEM4LOAD26SM100_TMEM_LOAD_32dp32b32xENS4_13SM90_TMA_LOADENS12_INS13_ILi2ELi4ELi3EEES16_NST_INS5_IJS17_S1M_EEENS5_IJS1M_SC_EEEEEEENS4_39AutoVectorizingCopyWithAssumedAlignmentILi128EEENS4_14SM90_TMA_STOREES26_S28_S28_EEEvvEEEEvNT_6ParamsE:
        .type           _ZN7cutlass13device_kernelINS_4gemm6kernel13GemmUniversalIN4cute5tupleIJiiiiEEENS1_10collective13CollectiveMmaINS1_35MainloopSm100TmaUmmaWarpSpecializedILi5ELi2ELi4ENS5_IJNS4_1CILi2EEESB_NSA_ILi1EEEEEEEENS5_IJNSA_ILi128EEENSA_ILi256EEENSA_ILi64EEEEEENS_6half_tENS5_IJlSC_lEEESJ_SK_NS4_8TiledMMAINS4_8MMA_AtomIJNS4_26SM100_MMA_F16BF16_2x1SM_SSISJ_SJ_fLi128ELi256ELNS4_4UMMA5MajorE0ELSP_0ELNSO_7ScaleInE0ELSQ_0EEEEEENS4_6LayoutINS5_IJSC_SC_SC_EEENS5_IJNSA_ILi0EEESV_SV_EEEEENS5_IJNS4_10UnderscoreESY_SY_EEEEENS4_28SM100_TMA_2SM_LOAD_MULTICASTENS4_14ComposedLayoutINS4_7SwizzleILi3ELi4ELi3EEENS4_18smem_ptr_flag_bitsILi16EEENST_INS5_IJNSA_ILi8EEESH_EEENS5_IJSH_SC_EEEEEEEvNS4_8identityENS4_18SM100_TMA_2SM_LOADES1B_vS1C_EENS_8epilogue10collective18CollectiveEpilogueINS1F_23Sm100TmaWarpSpecializedILi4ELi2ELi32ELb1ELb0EEEJNS5_IJSH_SG_SH_EEENS5_IJNST_ISH_SC_EENST_INS5_IJNSA_ILi32EEESB_EEENS5_IJSC_SF_EEEEEEEESJ_SK_SJ_SK_NS1F_6fusion15FusionCallbacksIS1J_NS1R_17LinearCombinationISJ_fSJ_fLNS_15FloatRoundStyleE2EEES1K_S1Q_JEEENS4_5SM1004TMEM4LOAD26SM100_TMEM_LOAD_32dp32b32xENS4_13SM90_TMA_LOADENS12_INS13_ILi2ELi4ELi3EEES16_NST_INS5_IJS17_S1M_EEENS5_IJS1M_SC_EEEEEEENS4_39AutoVectorizingCopyWithAssumedAlignmentILi128EEENS4_14SM90_TMA_STOREES26_S28_S28_EEEvvEEEEvNT_6ParamsE,@function
        .size           _ZN7cutlass13device_kernelINS_4gemm6kernel13GemmUniversalIN4cute5tupleIJiiiiEEENS1_10collective13CollectiveMmaINS1_35MainloopSm100TmaUmmaWarpSpecializedILi5ELi2ELi4ENS5_IJNS4_1CILi2EEESB_NSA_ILi1EEEEEEEENS5_IJNSA_ILi128EEENSA_ILi256EEENSA_ILi64EEEEEENS_6half_tENS5_IJlSC_lEEESJ_SK_NS4_8TiledMMAINS4_8MMA_AtomIJNS4_26SM100_MMA_F16BF16_2x1SM_SSISJ_SJ_fLi128ELi256ELNS4_4UMMA5MajorE0ELSP_0ELNSO_7ScaleInE0ELSQ_0EEEEEENS4_6LayoutINS5_IJSC_SC_SC_EEENS5_IJNSA_ILi0EEESV_SV_EEEEENS5_IJNS4_10UnderscoreESY_SY_EEEEENS4_28SM100_TMA_2SM_LOAD_MULTICASTENS4_14ComposedLayoutINS4_7SwizzleILi3ELi4ELi3EEENS4_18smem_ptr_flag_bitsILi16EEENST_INS5_IJNSA_ILi8EEESH_EEENS5_IJSH_SC_EEEEEEEvNS4_8identityENS4_18SM100_TMA_2SM_LOADES1B_vS1C_EENS_8epilogue10collective18CollectiveEpilogueINS1F_23Sm100TmaWarpSpecializedILi4ELi2ELi32ELb1ELb0EEEJNS5_IJSH_SG_SH_EEENS5_IJNST_ISH_SC_EENST_INS5_IJNSA_ILi32EEESB_EEENS5_IJSC_SF_EEEEEEEESJ_SK_SJ_SK_NS1F_6fusion15FusionCallbacksIS1J_NS1R_17LinearCombinationISJ_fSJ_fLNS_15FloatRoundStyleE2EEES1K_S1Q_JEEENS4_5SM1004TMEM4LOAD26SM100_TMEM_LOAD_32dp32b32xENS4_13SM90_TMA_LOADENS12_INS13_ILi2ELi4ELi3EEES16_NST_INS5_IJS17_S1M_EEENS5_IJS1M_SC_EEEEEEENS4_39AutoVectorizingCopyWithAssumedAlignmentILi128EEENS4_14SM90_TMA_STOREES26_S28_S28_EEEvvEEEEvNT_6ParamsE,(.L_x_200 - _ZN7cutlass13device_kernelINS_4gemm6kernel13GemmUniversalIN4cute5tupleIJiiiiEEENS1_10collective13CollectiveMmaINS1_35MainloopSm100TmaUmmaWarpSpecializedILi5ELi2ELi4ENS5_IJNS4_1CILi2EEESB_NSA_ILi1EEEEEEEENS5_IJNSA_ILi128EEENSA_ILi256EEENSA_ILi64EEEEEENS_6half_tENS5_IJlSC_lEEESJ_SK_NS4_8TiledMMAINS4_8MMA_AtomIJNS4_26SM100_MMA_F16BF16_2x1SM_SSISJ_SJ_fLi128ELi256ELNS4_4UMMA5MajorE0ELSP_0ELNSO_7ScaleInE0ELSQ_0EEEEEENS4_6LayoutINS5_IJSC_SC_SC_EEENS5_IJNSA_ILi0EEESV_SV_EEEEENS5_IJNS4_10UnderscoreESY_SY_EEEEENS4_28SM100_TMA_2SM_LOAD_MULTICASTENS4_14ComposedLayoutINS4_7SwizzleILi3ELi4ELi3EEENS4_18smem_ptr_flag_bitsILi16EEENST_INS5_IJNSA_ILi8EEESH_EEENS5_IJSH_SC_EEEEEEEvNS4_8identityENS4_18SM100_TMA_2SM_LOADES1B_vS1C_EENS_8epilogue10collective18CollectiveEpilogueINS1F_23Sm100TmaWarpSpecializedILi4ELi2ELi32ELb1ELb0EEEJNS5_IJSH_SG_SH_EEENS5_IJNST_ISH_SC_EENST_INS5_IJNSA_ILi32EEESB_EEENS5_IJSC_SF_EEEEEEEESJ_SK_SJ_SK_NS1F_6fusion15FusionCallbacksIS1J_NS1R_17LinearCombinationISJ_fSJ_fLNS_15FloatRoundStyleE2EEES1K_S1Q_JEEENS4_5SM1004TMEM4LOAD26SM100_TMEM_LOAD_32dp32b32xENS4_13SM90_TMA_LOADENS12_INS13_ILi2ELi4ELi3EEES16_NST_INS5_IJS17_S1M_EEENS5_IJS1M_SC_EEEEEEENS4_39AutoVectorizingCopyWithAssumedAlignmentILi128EEENS4_14SM90_TMA_STOREES26_S28_S28_EEEvvEEEEvNT_6ParamsE)
        .other          _ZN7cutlass13device_kernelINS_4gemm6kernel13GemmUniversalIN4cute5tupleIJiiiiEEENS1_10collective13CollectiveMmaINS1_35MainloopSm100TmaUmmaWarpSpecializedILi5ELi2ELi4ENS5_IJNS4_1CILi2EEESB_NSA_ILi1EEEEEEEENS5_IJNSA_ILi128EEENSA_ILi256EEENSA_ILi64EEEEEENS_6half_tENS5_IJlSC_lEEESJ_SK_NS4_8TiledMMAINS4_8MMA_AtomIJNS4_26SM100_MMA_F16BF16_2x1SM_SSISJ_SJ_fLi128ELi256ELNS4_4UMMA5MajorE0ELSP_0ELNSO_7ScaleInE0ELSQ_0EEEEEENS4_6LayoutINS5_IJSC_SC_SC_EEENS5_IJNSA_ILi0EEESV_SV_EEEEENS5_IJNS4_10UnderscoreESY_SY_EEEEENS4_28SM100_TMA_2SM_LOAD_MULTICASTENS4_14ComposedLayoutINS4_7SwizzleILi3ELi4ELi3EEENS4_18smem_ptr_flag_bitsILi16EEENST_INS5_IJNSA_ILi8EEESH_EEENS5_IJSH_SC_EEEEEEEvNS4_8identityENS4_18SM100_TMA_2SM_LOADES1B_vS1C_EENS_8epilogue10collective18CollectiveEpilogueINS1F_23Sm100TmaWarpSpecializedILi4ELi2ELi32ELb1ELb0EEEJNS5_IJSH_SG_SH_EEENS5_IJNST_ISH_SC_EENST_INS5_IJNSA_ILi32EEESB_EEENS5_IJSC_SF_EEEEEEEESJ_SK_SJ_SK_NS1F_6fusion15FusionCallbacksIS1J_NS1R_17LinearCombinationISJ_fSJ_fLNS_15FloatRoundStyleE2EEES1K_S1Q_JEEENS4_5SM1004TMEM4LOAD26SM100_TMEM_LOAD_32dp32b32xENS4_13SM90_TMA_LOADENS12_INS13_ILi2ELi4ELi3EEES16_NST_INS5_IJS17_S1M_EEENS5_IJS1M_SC_EEEEEEENS4_39AutoVectorizingCopyWithAssumedAlignmentILi128EEENS4_14SM90_TMA_STOREES26_S28_S28_EEEvvEEEEvNT_6ParamsE,@"STO_CUDA_ENTRY STV_DEFAULT"
_ZN7cutlass13device_kernelINS_4gemm6kernel13GemmUniversalIN4cute5tupleIJiiiiEEENS1_10collective13CollectiveMmaINS1_35MainloopSm100TmaUmmaWarpSpecializedILi5ELi2ELi4ENS5_IJNS4_1CILi2EEESB_NSA_ILi1EEEEEEEENS5_IJNSA_ILi128EEENSA_ILi256EEENSA_ILi64EEEEEENS_6half_tENS5_IJlSC_lEEESJ_SK_NS4_8TiledMMAINS4_8MMA_AtomIJNS4_26SM100_MMA_F16BF16_2x1SM_SSISJ_SJ_fLi128ELi256ELNS4_4UMMA5MajorE0ELSP_0ELNSO_7ScaleInE0ELSQ_0EEEEEENS4_6LayoutINS5_IJSC_SC_SC_EEENS5_IJNSA_ILi0EEESV_SV_EEEEENS5_IJNS4_10UnderscoreESY_SY_EEEEENS4_28SM100_TMA_2SM_LOAD_MULTICASTENS4_14ComposedLayoutINS4_7SwizzleILi3ELi4ELi3EEENS4_18smem_ptr_flag_bitsILi16EEENST_INS5_IJNSA_ILi8EEESH_EEENS5_IJSH_SC_EEEEEEEvNS4_8identityENS4_18SM100_TMA_2SM_LOADES1B_vS1C_EENS_8epilogue10collective18CollectiveEpilogueINS1F_23Sm100TmaWarpSpecializedILi4ELi2ELi32ELb1ELb0EEEJNS5_IJSH_SG_SH_EEENS5_IJNST_ISH_SC_EENST_INS5_IJNSA_ILi32EEESB_EEENS5_IJSC_SF_EEEEEEEESJ_SK_SJ_SK_NS1F_6fusion15FusionCallbacksIS1J_NS1R_17LinearCombinationISJ_fSJ_fLNS_15FloatRoundStyleE2EEES1K_S1Q_JEEENS4_5SM1004TMEM4LOAD26SM100_TMEM_LOAD_32dp32b32xENS4_13SM90_TMA_LOADENS12_INS13_ILi2ELi4ELi3EEES16_NST_INS5_IJS17_S1M_EEENS5_IJS1M_SC_EEEEEEENS4_39AutoVectorizingCopyWithAssumedAlignmentILi128EEENS4_14SM90_TMA_STOREES26_S28_S28_EEEvvEEEEvNT_6ParamsE:
[----:B------:R-:W1:Y:S01]  /*0000*/  LDC R1, c[0x0][0x37c] ;  /* 0x0000df00ff017b82 */ /* 0x000e620000000800 */
[----:B------:R-:W2:Y:S01]  /*0010*/  S2R R95, SR_TID.X ;  /* 0x00000000005f7919 */ /* 0x000ea20000002100 */
[----:B------:R-:W3:Y:S06]  /*0020*/  LDCU.64 UR8, c[0x0][0x890] ;  /* 0x00011200ff0877ac */ /* 0x000eec0008000a00 */
[----:B------:R-:W4:Y:S01]  /*0030*/  S2UR UR4, SR_CgaCtaId ;  /* 0x00000000000479c3 */ /* 0x000f220000008800 */
[----:B------:R-:W-:Y:S02]  /*0040*/  PRMT R80, RZ, 0x7610, R80 ;  /* 0x00007610ff507816 */ /* 0x000fe40000000050 */
[----:B------:R-:W-:Y:S01]  /*0050*/  ELECT P1, URZ, PT ;  /* 0x0000000000ff782f */ /* 0x000fe20003820000 */
[----:B---3--:R-:W-:-:S04]  /*0060*/  UISETP.NE.U32.AND UP0, UPT, UR8, URZ, UPT ;  /* 0x000000ff0800728c */ /* 0x008fc8000bf05070 */
[----:B------:R-:W-:Y:S02]  /*0070*/  UISETP.NE.AND.EX UP0, UPT, UR9, URZ, UPT, UP0 ;  /* 0x000000ff0900728c */ /* 0x000fe4000bf05300 */
[----:B----4-:R-:W-:Y:S02]  /*0080*/  ULOP3.LUT UR47, UR4, 0x1, URZ, 0xc0, !UPT ;  /* 0x00000001042f7892 */ /* 0x010fe4000f8ec0ff */
[----:B------:R-:W-:Y:S01]  /*0090*/  ULOP3.LUT UR46, UR4, 0x1, URZ, 0x3c, !UPT ;  /* 0x00000001042e7892 */ /* 0x000fe2000f8e3cff */
[----:B--2---:R-:W-:-:S05]  /*00a0*/  SHF.R.U32.HI R81, RZ, 0x5, R95 ;  /* 0x00000005ff517819 */ /* 0x004fca000001165f */
[----:B------:R-:W2:Y:S02]  /*00b0*/  SHFL.IDX PT, R0, R81, RZ, 0x1f ;  /* 0x00001fff51007589 */ /* 0x000ea400000e0000 */
[----:B--2---:R-:W-:Y:S01]  /*00c0*/  R2UR UR13, R0 ;  /* 0x00000000000d72ca */ /* 0x004fe200000e0000 */
[----:B-1----:R-:W-:-:S14]  /*00d0*/  BRA.U UP0, `(.L_x_0) ;  /* 0x0000000100307547 */ /* 0x002fdc000b800000 */
[----:B------:R-:W1:Y:S02]  /*00e0*/  LDCU.64 UR4, c[0x0][0x888] ;  /* 0x00011100ff0477ac */ /* 0x000e640008000a00 */
[----:B-1----:R-:W-:-:S04]  /*00f0*/  UISETP.NE.U32.AND UP0, UPT, UR4, URZ, UPT ;  /* 0x000000ff0400728c */ /* 0x002fc8000bf05070 */
[----:B------:R-:W-:-:S09]  /*0100*/  UISETP.NE.AND.EX UP0, UPT, UR5, URZ, UPT, UP0 ;  /* 0x000000ff0500728c */ /* 0x000fd2000bf05300 */
[----:B------:R-:W-:Y:S05]  /*0110*/  BRA.U !UP0, `(.L_x_1) ;  /* 0x0000000108147547 */ /* 0x000fea000b800000 */
[----:B------:R-:W1:Y:S01]  /*0120*/  LDC.64 R2, c[0x0][0x888] ;  /* 0x00022200ff027b82 */ /* 0x000e620000000a00 */
[----:B------:R-:W1:Y:S02]  /*0130*/  LDCU.64 UR4, c[0x0][0x358] ;  /* 0x00006b00ff0477ac */ /* 0x000e640008000a00 */
[----:B-1----:R1:W5:Y:S01]  /*0140*/  LDG.E R41, desc[UR4][R2.64] ;  /* 0x0000000402297981 */ /* 0x002362000c1e1900 */
[----:B------:R-:W-:Y:S01]  /*0150*/  HFMA2 R80, -RZ, RZ, 0, 5.9604644775390625e-08 ;  /* 0x00000001ff507431 */ /* 0x000fe200000001ff */
[----:B------:R-:W-:Y:S05]  /*0160*/  BRA `(.L_x_0) ;  /* 0x00000000000c7947 */ /* 0x000fea0003800000 */
.L_x_1:
[----:B------:R-:W1:Y:S01]  /*0170*/  LDCU UR4, c[0x0][0x880] ;  /* 0x00011000ff0477ac */ /* 0x000e620008000800 */
[----:B------:R-:W-:Y:S01]  /*0180*/  HFMA2 R80, -RZ, RZ, 0, 5.9604644775390625e-08 ;  /* 0x00000001ff507431 */ /* 0x000fe200000001ff */
[----:B-1----:R-:W-:-:S07]  /*0190*/  MOV R41, UR4 ;  /* 0x0000000400297c02 */ /* 0x002fce0008000f00 */
.L_x_0:
[----:B------:R-:W2:Y:S02]  /*01a0*/  LDCU.64 UR4, c[0x0][0x8b0] ;  /* 0x00011600ff0477ac */ /* 0x000ea40008000a00 */
[----:B--2---:R-:W-:-:S04]  /*01b0*/  UISETP.NE.U32.AND UP0, UPT, UR4, URZ, UPT ;  /* 0x000000ff0400728c */ /* 0x004fc8000bf05070 */
[----:B------:R-:W-:-:S09]  /*01c0*/  UISETP.NE.AND.EX UP0, UPT, UR5, URZ, UPT, UP0 ;  /* 0x000000ff0500728c */ /* 0x000fd2000bf05300 */
[----:B------:R-:W-:Y:S05]  /*01d0*/  BRA.U UP0, `(.L_x_2) ;  /* 0x0000000100287547 */ /* 0x000fea000b800000 */
[----:B------:R-:W2:Y:S02]  /*01e0*/  LDCU.64 UR4, c[0x0][0x8a8] ;  /* 0x00011500ff0477ac */ /* 0x000ea40008000a00 */
[----:B--2---:R-:W-:-:S04]  /*01f0*/  UISETP.NE.U32.AND UP0, UPT, UR4, URZ, UPT ;  /* 0x000000ff0400728c */ /* 0x004fc8000bf05070 */
[----:B------:R-:W-:-:S09]  /*0200*/  UISETP.NE.AND.EX UP0, UPT, UR5, URZ, UPT, UP0 ;  /* 0x000000ff0500728c */ /* 0x000fd2000bf05300 */
[----:B------:R-:W-:Y:S05]  /*0210*/  BRA.U !UP0, `(.L_x_3) ;  /* 0x0000000108107547 */ /* 0x000fea000b800000 */
[----:B------:R-:W2:Y:S01]  /*0220*/  LDC.64 R38, c[0x0][0x8a8] ;  /* 0x00022a00ff267b82 */ /* 0x000ea20000000a00 */
[----:B------:R-:W2:Y:S02]  /*0230*/  LDCU.64 UR4, c[0x0][0x358] ;  /* 0x00006b00ff0477ac */ /* 0x000ea40008000a00 */
[----:B--2---:R2:W5:Y:S01]  /*0240*/  LDG.E R38, desc[UR4][R38.64] ;  /* 0x0000000426267981 */ /* 0x004562000c1e1900 */
[----:B------:R-:W-:Y:S05]  /*0250*/  BRA `(.L_x_2) ;  /* 0x0000000000087947 */ /* 0x000fea0003800000 */
.L_x_3:
[----:B------:R-:W2:Y:S02]  /*0260*/  LDCU UR4, c[0x0][0x8a0] ;  /* 0x00011400ff0477ac */ /* 0x000ea40008000800 */
[----:B--2---:R-:W-:Y:S02]  /*0270*/  MOV R38, UR4 ;  /* 0x0000000400267c02 */ /* 0x004fe40008000f00 */
.L_x_2:
[----:B------:R-:W-:Y:S01]  /*0280*/  IMAD.U32 R0, RZ, RZ, UR13 ;  /* 0x0000000dff007e24 */ /* 0x000fe2000f8e00ff */
[----:B------:R-:W-:Y:S04]  /*0290*/  BSSY.RECONVERGENT B0, `(.L_x_4) ;  /* 0x000000c000007945 */ /* 0x000fe80003800200 */
[C---:B------:R-:W-:Y:S02]  /*02a0*/  ISETP.NE.OR P2, PT, R0.reuse, 0x1, !P1 ;  /* 0x000000010000780c */ /* 0x040fe40004f45670 */
[----:B------:R-:W-:-:S11]  /*02b0*/  ISETP.NE.OR P0, PT, R0, 0x3, !P1 ;  /* 0x000000030000780c */ /* 0x000fd60004f05670 */
[----:B------:R-:W-:Y:S05]  /*02c0*/  @P2 BRA `(.L_x_5) ;  /* 0x0000000000202947 */ /* 0x000fea0003800000 */
[----:B------:R-:W3:Y:S02]  /*02d0*/  LDCU.64 UR4, c[0x0][0x348] ;  /* 0x00006900ff0477ac */ /* 0x000ee40008000a00 */
[----:B---3--:R-:W-:Y:S02]  /*02e0*/  UIADD3 UR6, UP1, UPT, UR4, 0x80, URZ ;  /* 0x0000008004067890 */ /* 0x008fe4000ff3e0ff */
[----:B------:R-:W-:Y:S02]  /*02f0*/  UIADD3 UR4, UP0, UPT, UR4, 0x180, URZ ;  /* 0x0000018004047890 */ /* 0x000fe4000ff1e0ff */
[----:B------:R-:W-:Y:S02]  /*0300*/  UIADD3.X UR7, UPT, UPT, URZ, UR5, URZ, UP1, !UPT ;  /* 0x00000005ff077290 */ /* 0x000fe40008ffe4ff */
[----:B------:R-:W-:-:S07]  /*0310*/  UIADD3.X UR5, UPT, UPT, URZ, UR5, URZ, UP0, !UPT ;  /* 0x00000005ff057290 */ /* 0x000fce00087fe4ff */
[----:B------:R3:W-:Y:S02]  /*0320*/  UTMACCTL.PF [UR6] ;  /* 0x00000000060079b9 */ /* 0x0007e40008040000 */
[----:B------:R3:W-:Y:S02]  /*0330*/  UTMACCTL.PF [UR4] ;  /* 0x00000000040079b9 */ /* 0x0007e40008040000 */
[----:B---3--:R-:W-:Y:S01]  /*0340*/  NOP ;  /* 0x0000000000007918 */ /* 0x008fe20000000000 */
.L_x_5:
[----:B------:R-:W-:Y:S05]  /*0350*/  BSYNC.RECONVERGENT B0 ;  /* 0x0000000000007941 */ /* 0x000fea0003800200 */
.L_x_4:
[----:B------:R-:W-:Y:S04]  /*0360*/  BSSY.RECONVERGENT B0, `(.L_x_6) ;  /* 0x000000a000007945 */ /* 0x000fe80003800200 */
        /* <DEDUP_REMOVED lines=9> */
.L_x_7:
[----:B------:R-:W-:Y:S05]  /*0400*/  BSYNC.RECONVERGENT B0 ;  /* 0x0000000000007941 */ /* 0x000fea0003800200 */
.L_x_6:
[----:B------:R-:W3:Y:S01]  /*0410*/  LDCU.64 UR4, c[0x0][0x888] ;  /* 0x00011100ff0477ac */ /* 0x000ee20008000a00 */
[----:B------:R-:W-:Y:S02]  /*0420*/  UISETP.EQ.U32.AND UP1, UPT, UR8, URZ, UPT ;  /* 0x000000ff0800728c */ /* 0x000fe4000bf22070 */
[----:B------:R-:W-:Y:S02]  /*0430*/  UPLOP3.LUT UP3, UPT, UPT, UPT, UPT, 0x80, 0x8 ;  /* 0x000000000008789c */ /* 0x000fe40003f6f070 */
[----:B---3--:R-:W-:-:S04]  /*0440*/  UISETP.NE.U32.AND UP0, UPT, UR4, URZ, UPT ;  /* 0x000000ff0400728c */ /* 0x008fc8000bf05070 */
[----:B------:R-:W-:-:S04]  /*0450*/  UISETP.NE.AND.EX UP0, UPT, UR5, URZ, UPT, UP0 ;  /* 0x000000ff0500728c */ /* 0x000fc8000bf05300 */
[----:B------:R-:W-:-:S04]  /*0460*/  UISETP.EQ.OR.EX UP2, UPT, UR9, URZ, !UP0, UP1 ;  /* 0x000000ff0900728c */ /* 0x000fc8000c742710 */
[----:B------:R-:W-:-:S06]  /*0470*/  UP2UR UR4, UPR, URZ, 0x4 ;  /* 0x00000004ff047883 */ /* 0x000fcc0008000000 */
[----:B------:R-:W-:Y:S01]  /*0480*/  MOV R84, UR4 ;  /* 0x0000000400547c02 */ /* 0x000fe20008000f00 */
[----:B------:R-:W-:Y:S06]  /*0490*/  BRA.U !UP2, `(.L_x_8) ;  /* 0x000000010a207547 */ /* 0x000fec000b800000 */
[----:B------:R-:W-:Y:S01]  /*04a0*/  UISETP.NE.U32.AND UP1, UPT, UR8, URZ, UPT ;  /* 0x000000ff0800728c */ /* 0x000fe2000bf25070 */
[----:B-----5:R-:W-:Y:S01]  /*04b0*/  FSETP.NEU.AND P0, PT, R41, RZ, PT ;  /* 0x000000ff2900720b */ /* 0x020fe20003f0d000 */
[----:B------:R-:W-:Y:S02]  /*04c0*/  USEL UR4, URZ, 0xffffffff, UP0 ;  /* 0xffffffffff047887 */ /* 0x000fe40008000000 */
[----:B------:R-:W-:-:S10]  /*04d0*/  UISETP.NE.AND.EX UP1, UPT, UR9, URZ, UPT, UP1 ;  /* 0x000000ff0900728c */ /* 0x000fd4000bf25310 */
[----:B------:R-:W-:Y:S01]  /*04e0*/  VOTEU.ANY UP0, P0 ;  /* 0x0000000000ff7886 */ /* 0x000fe20000000100 */
[----:B------:R-:W-:-:S04]  /*04f0*/  @!UP1 USEL UR4, URZ, 0xffffffff, UP0 ;  /* 0xffffffffff049887 */ /* 0x000fc80008000000 */
[----:B------:R-:W-:-:S04]  /*0500*/  ULOP3.LUT UR4, UR4, 0x1, URZ, 0xc0, !UPT ;  /* 0x0000000104047892 */ /* 0x000fc8000f8ec0ff */
[----:B------:R-:W-:-:S11]  /*0510*/  UISETP.NE.U32.AND UP3, UPT, UR4, 0x1, UPT ;  /* 0x000000010400788c */ /* 0x000fd6000bf65070 */
.L_x_8:
[----:B------:R-:W3:Y:S01]  /*0520*/  SHFL.IDX PT, R0, R81, RZ, 0x1f ;  /* 0x00001fff51007589 */ /* 0x000ee200000e0000 */
[----:B------:R-:W-:-:S04]  /*0530*/  UISETP.NE.AND UP0, UPT, UR13, 0x2, UPT ;  /* 0x000000020d00788c */ /* 0x000fc8000bf05270 */
[----:B------:R-:W-:Y:S02]  /*0540*/  UISETP.EQ.AND UP1, UPT, UR47, URZ, !UP0 ;  /* 0x000000ff2f00728c */ /* 0x000fe4000c722270 */
[----:B------:R-:W-:-:S04]  /*0550*/  USEL UR53, URZ, 0x1, UP0 ;  /* 0x00000001ff357887 */ /* 0x000fc80008000000 */
[----:B------:R-:W-:Y:S02]  /*0560*/  PLOP3.LUT P3, PT, P1, PT, UP1, 0x80, 0x8 ;  /* 0x000000000008781c */ /* 0x000fe40000f6f018 */
[----:B---3--:R-:W-:-:S13]  /*0570*/  ISETP.NE.AND P0, PT, R0, RZ, PT ;  /* 0x000000ff0000720c */ /* 0x008fda0003f05270 */
[----:B------:R-:W-:Y:S05]  /*0580*/  @P0 BRA `(.L_x_9) ;  /* 0x0000000000600947 */ /* 0x000fea0003800000 */
[----:B------:R-:W3:Y:S01]  /*0590*/  S2UR UR5, SR_CgaCtaId ;  /* 0x00000000000579c3 */ /* 0x000ee20000008800 */
[----:B------:R-:W-:Y:S01]  /*05a0*/  UMOV UR4, 0x400 ;  /* 0x0000040000047882 */ /* 0x000fe20000000000 */
[----:B------:R-:W-:Y:S01]  /*05b0*/  UMOV UR8, 0x1 ;  /* 0x0000000100087882 */ /* 0x000fe20000000000 */
[----:B------:R-:W-:Y:S01]  /*05c0*/  UMOV UR6, 0x2 ;  /* 0x0000000200067882 */ /* 0x000fe20000000000 */
[----:B------:R-:W-:-:S04]  /*05d0*/  UIADD3 UR8, UPT, UPT, -UR8, 0x100000, URZ ;  /* 0x0010000008087890 */ /* 0x000fc8000fffe1ff */
[----:B------:R-:W-:Y:S02]  /*05e0*/  USHF.L.U32 UR9, UR8, 0xb, URZ ;  /* 0x0000000b08097899 */ /* 0x000fe400080006ff */
[----:B------:R-:W-:Y:S02]  /*05f0*/  USHF.L.U32 UR8, UR8, 0x1, URZ ;  /* 0x0000000108087899 */ /* 0x000fe400080006ff */
[----:B------:R-:W-:-:S04]  /*0600*/  UIADD3 UR6, UPT, UPT, -UR6, 0x100000, URZ ;  /* 0x0010000006067890 */ /* 0x000fc8000fffe1ff */
[----:B------:R-:W-:Y:S02]  /*0610*/  USHF.L.U32 UR7, UR6, 0xb, URZ ;  /* 0x0000000b06077899 */ /* 0x000fe400080006ff */
[----:B------:R-:W-:Y:S01]  /*0620*/  USHF.L.U32 UR6, UR6, 0x1, URZ ;  /* 0x0000000106067899 */ /* 0x000fe200080006ff */
[----:B------:R-:W-:Y:S01]  /*0630*/  ELECT P0, URZ, PT ;  /* 0x0000000000ff782f */ /* 0x000fe20003800000 */
[----:B---3--:R-:W-:Y:S01]  /*0640*/  ULEA UR4, UR5, UR4, 0x18 ;  /* 0x0000000405047291 */ /* 0x008fe2000f8ec0ff */
[----:B------:R-:W3:Y:S11]  /*0650*/  FENCE.VIEW.ASYNC.S ;  /* 0x00000000000073c6 */ /* 0x000ef60000000000 */
[----:B---3--:R3:W4:Y:S01]  /*0660*/  SYNCS.EXCH.64 URZ, [UR4], UR8 ;  /* 0x0000000804ff75b2 */ /* 0x0087220008000100 */
[----:B------:R3:W1:Y:S01]  /*0670*/  SYNCS.EXCH.64 URZ, [UR4+0x28], UR6 ;  /* 0x0000280604ff75b2 */ /* 0x0006620008000100 */
        /* <DEDUP_REMOVED lines=8> */
[----:B------:R-:W-:Y:S01]  /*0700*/  NOP ;  /* 0x0000000000007918 */ /* 0x000fe20000000000 */
.L_x_9:
[----:B------:R-:W2:Y:S01]  /*0710*/  SHFL.IDX PT, R0, R81, RZ, 0x1f ;  /* 0x00001fff51007589 */ /* 0x000ea200000e0000 */
[----:B------:R-:W-:Y:S01]  /*0720*/  NOP ;  /* 0x0000000000007918 */ /* 0x000fe20000000000 */
[----:B--2---:R-:W-:-:S13]  /*0730*/  ISETP.NE.AND P0, PT, R0, 0x1, PT ;  /* 0x000000010000780c */ /* 0x004fda0003f05270 */
[----:B------:R-:W-:Y:S05]  /*0740*/  @P0 BRA `(.L_x_10) ;  /* 0x0000000000580947 */ /* 0x000fea0003800000 */
[----:B------:R-:W2:Y:S01]  /*0750*/  S2UR UR5, SR_CgaCtaId ;  /* 0x00000000000579c3 */ /* 0x000ea20000008800 */
[----:B---3--:R-:W-:Y:S01]  /*0760*/  UMOV UR4, 0x400 ;  /* 0x0000040000047882 */ /* 0x008fe20000000000 */
        /* <DEDUP_REMOVED lines=9> */
[----:B--2---:R-:W-:Y:S01]  /*0800*/  ULEA UR4, UR5, UR4, 0x18 ;  /* 0x0000000405047291 */ /* 0x004fe2000f8ec0ff */
[----:B------:R-:W2:Y:S11]  /*0810*/  FENCE.VIEW.ASYNC.S ;  /* 0x00000000000073c6 */ /* 0x000eb60000000000 */
[----:B--2---:R2:W3:Y:S01]  /*0820*/  SYNCS.EXCH.64 URZ, [UR4+0x50], UR8 ;  /* 0x0000500804ff75b2 */ /* 0x0044e20008000100 */
        /* <DEDUP_REMOVED lines=8> */
.L_x_10:
[----:B------:R-:W4:Y:S01]  /*08b0*/  SHFL.IDX PT, R0, R81, RZ, 0x1f ;  /* 0x00001fff51007589 */ /* 0x000f2200000e0000 */
[----:B------:R-:W-:Y:S01]  /*08c0*/  NOP ;  /* 0x0000000000007918 */ /* 0x000fe20000000000 */
[----:B----4-:R-:W-:-:S13]  /*08d0*/  ISETP.NE.AND P0, PT, R0, 0x3, PT ;  /* 0x000000030000780c */ /* 0x010fda0003f05270 */
[----:B------:R-:W-:Y:S05]  /*08e0*/  @P0 BRA `(.L_x_11) ;  /* 0x0000000000300947 */ /* 0x000fea0003800000 */
[----:B--23--:R-:W2:Y:S01]  /*08f0*/  S2UR UR6, SR_CgaCtaId ;  /* 0x00000000000679c3 */ /* 0x00cea20000008800 */
[----:B------:R-:W-:Y:S01]  /*0900*/  UMOV UR4, 0x400 ;  /* 0x0000040000047882 */ /* 0x000fe20000000000 */
[----:B------:R-:W-:Y:S01]  /*0910*/  UMOV UR5, 0x20 ;  /* 0x0000002000057882 */ /* 0x000fe20000000000 */
[----:B------:R-:W-:Y:S01]  /*0920*/  ELECT P0, URZ, PT ;  /* 0x0000000000ff782f */ /* 0x000fe20003800000 */
[----:B--2---:R-:W-:Y:S02]  /*0930*/  ULEA UR6, UR6, UR4, 0x18 ;  /* 0x0000000406067291 */ /* 0x004fe4000f8ec0ff */
[----:B------:R-:W-:-:S04]  /*0940*/  UIADD3 UR4, UPT, UPT, -UR5, 0x100000, URZ ;  /* 0x0010000005047890 */ /* 0x000fc8000fffe1ff */
[----:B------:R-:W-:Y:S02]  /*0950*/  USHF.L.U32 UR5, UR4, 0xb, URZ ;  /* 0x0000000b04057899 */ /* 0x000fe400080006ff */
[----:B------:R-:W-:Y:S01]  /*0960*/  USHF.L.U32 UR4, UR4, 0x1, URZ ;  /* 0x0000000104047899 */ /* 0x000fe200080006ff */
[----:B------:R-:W2:Y:S11]  /*0970*/  FENCE.VIEW.ASYNC.S ;  /* 0x00000000000073c6 */ /* 0x000eb60000000000 */
[----:B--2---:R4:W2:Y:S01]  /*0980*/  SYNCS.EXCH.64 URZ, [UR6+0x90], UR4 ;  /* 0x0000900406ff75b2 */ /* 0x0048a20008000100 */
[----:B------:R4:W3:Y:S02]  /*0990*/  SYNCS.EXCH.64 URZ, [UR6+0x98], UR4 ;  /* 0x0000980406ff75b2 */ /* 0x0008e40008000100 */
[----:B----4-:R-:W-:Y:S01]  /*09a0*/  NOP ;  /* 0x0000000000007918 */ /* 0x010fe20000000000 */
.L_x_11:
[----:B------:R-:W4:Y:S01]  /*09b0*/  SHFL.IDX PT, R0, R81, RZ, 0x1f ;  /* 0x00001fff51007589 */ /* 0x000f2200000e0000 */
[----:B------:R-:W-:Y:S01]  /*09c0*/  NOP ;  /* 0x0000000000007918 */ /* 0x000fe20000000000 */
[----:B----4-:R-:W-:-:S13]  /*09d0*/  ISETP.NE.AND P0, PT, R0, 0x4, PT ;  /* 0x000000040000780c */ /* 0x010fda0003f05270 */
[----:B------:R-:W-:Y:S05]  /*09e0*/  @P0 BRA `(.L_x_12) ;  /* 0x00000000004c0947 */ /* 0x000fea0003800000 */
[----:B------:R-:W4:Y:S01]  /*09f0*/  S2UR UR5, SR_CgaCtaId ;  /* 0x00000000000579c3 */ /* 0x000f220000008800 */
[----:B--23--:R-:W-:Y:S01]  /*0a00*/  UMOV UR4, 0x3a0 ;  /* 0x000003a000047882 */ /* 0x00cfe20000000000 */
[----:B------:R-:W-:Y:S01]  /*0a10*/  UMOV UR6, 0x400 ;  /* 0x0000040000067882 */ /* 0x000fe20000000000 */
[----:B------:R-:W-:Y:S01]  /*0a20*/  USEL UR4, UR4, 0x320, UP3 ;  /* 0x0000032004047887 */ /* 0x000fe20009800000 */
[----:B------:R-:W-:Y:S01]  /*0a30*/  UMOV UR8, 0x1 ;  /* 0x0000000100087882 */ /* 0x000fe20000000000 */
[----:B------:R-:W-:Y:S01]  /*0a40*/  ELECT P0, URZ, PT ;  /* 0x0000000000ff782f */ /* 0x000fe20003800000 */
[----:B------:R-:W-:-:S04]  /*0a50*/  UIADD3 UR8, UPT, UPT, -UR8, 0x100000, URZ ;  /* 0x0010000008087890 */ /* 0x000fc8000fffe1ff */
[----:B------:R-:W-:Y:S02]  /*0a60*/  USHF.L.U32 UR9, UR8, 0xb, URZ ;  /* 0x0000000b08097899 */ /* 0x000fe400080006ff */
[----:B------:R-:W-:Y:S02]  /*0a70*/  USHF.L.U32 UR8, UR8, 0x1, URZ ;  /* 0x0000000108087899 */ /* 0x000fe400080006ff */
[----:B----4-:R-:W-:Y:S02]  /*0a80*/  ULEA UR6, UR5, UR6, 0x18 ;  /* 0x0000000605067291 */ /* 0x010fe4000f8ec0ff */
[----:B------:R-:W-:-:S04]  /*0a90*/  UIADD3 UR4, UPT, UPT, -UR4, 0x100000, URZ ;  /* 0x0010000004047890 */ /* 0x000fc8000fffe1ff */
[----:B------:R-:W-:Y:S02]  /*0aa0*/  USHF.L.U32 UR5, UR4, 0xb, URZ ;  /* 0x0000000b04057899 */ /* 0x000fe400080006ff */
[----:B------:R-:W-:Y:S01]  /*0ab0*/  USHF.L.U32 UR4, UR4, 0x1, URZ ;  /* 0x0000000104047899 */ /* 0x000fe200080006ff */
[----:B------:R-:W2:Y:S03]  /*0ac0*/  FENCE.VIEW.ASYNC.S ;  /* 0x00000000000073c6 */ /* 0x000ea60000000000 */
[----:B--2---:R4:W2:Y:S08]  /*0ad0*/  SYNCS.EXCH.64 URZ, [UR6+0xa0], UR8 ;  /* 0x0000a00806ff75b2 */ /* 0x0048b00008000100 */
[----:B------:R4:W3:Y:S01]  /*0ae0*/  SYNCS.EXCH.64 URZ, [UR6+0xb0], UR4 ;  /* 0x0000b00406ff75b2 */ /* 0x0008e20008000100 */
[----:B------:R4:W1:Y:S01]  /*0af0*/  SYNCS.EXCH.64 URZ, [UR6+0xa8], UR8 ;  /* 0x0000a80806ff75b2 */ /* 0x0008620008000100 */
[----:B------:R4:W1:Y:S02]  /*0b00*/  SYNCS.EXCH.64 URZ, [UR6+0xb8], UR4 ;  /* 0x0000b80406ff75b2 */ /* 0x0008640008000100 */
[----:B----4-:R-:W-:Y:S01]  /*0b10*/  NOP ;  /* 0x0000000000007918 */ /* 0x010fe20000000000 */
.L_x_12:
[----:B------:R-:W4:Y:S01]  /*0b20*/  SHFL.IDX PT, R0, R81, RZ, 0x1f ;  /* 0x00001fff51007589 */ /* 0x000f2200000e0000 */
[----:B------:R-:W-:Y:S01]  /*0b30*/  NOP ;  /* 0x0000000000007918 */ /* 0x000fe20000000000 */
[----:B----4-:R-:W-:-:S13]  /*0b40*/  ISETP.NE.AND P0, PT, R0, 0x5, PT ;  /* 0x000000050000780c */ /* 0x010fda0003f05270 */
[----:B------:R-:W-:Y:S05]  /*0b50*/  @P0 BRA `(.L_x_13) ;  /* 0x0000000000580947 */ /* 0x000fea0003800000 */
[----:B------:R-:W4:Y:S01]  /*0b60*/  S2UR UR5, SR_CgaCtaId ;  /* 0x00000000000579c3 */ /* 0x000f220000008800 */
[----:B--23--:R-:W-:Y:S01]  /*0b70*/  UMOV UR4, 0x400 ;  /* 0x0000040000047882 */ /* 0x00cfe20000000000 */
        /* <DEDUP_REMOVED lines=9> */
[----:B----4-:R-:W-:Y:S01]  /*0c10*/  ULEA UR4, UR5, UR4, 0x18 ;  /* 0x0000000405047291 */ /* 0x010fe2000f8ec0ff */
[----:B------:R-:W2:Y:S11]  /*0c20*/  FENCE.VIEW.ASYNC.S ;  /* 0x00000000000073c6 */ /* 0x000eb60000000000 */
[----:B--2---:R4:W2:Y:S01]  /*0c30*/  SYNCS.EXCH.64 URZ, [UR4+0xc0], UR6 ;  /* 0x0000c00604ff75b2 */ /* 0x0048a20008000100 */
[----:B------:R4:W3:Y:S01]  /*0c40*/  SYNCS.EXCH.64 URZ, [UR4+0xe0], UR8 ;  /* 0x0000e00804ff75b2 */ /* 0x0008e20008000100 */
[----:B------:R4:W1:Y:S01]  /*0c50*/  SYNCS.EXCH.64 URZ, [UR4+0xc8], UR6 ;  /* 0x0000c80604ff75b2 */ /* 0x0008620008000100 */
[----:B------:R4:W1:Y:S01]  /*0c60*/  SYNCS.EXCH.64 URZ, [UR4+0xe8], UR8 ;  /* 0x0000e80804ff75b2 */ /* 0x0008620008000100 */
[----:B------:R4:W1:Y:S01]  /*0c70*/  SYNCS.EXCH.64 URZ, [UR4+0xd0], UR6 ;  /* 0x0000d00604ff75b2 */ /* 0x0008620008000100 */
[----:B------:R4:W1:Y:S01]  /*0c80*/  SYNCS.EXCH.64 URZ, [UR4+0xf0], UR8 ;  /* 0x0000f00804ff75b2 */ /* 0x0008620008000100 */
[----:B------:R4:W1:Y:S01]  /*0c90*/  SYNCS.EXCH.64 URZ, [UR4+0xd8], UR6 ;  /* 0x0000d80604ff75b2 */ /* 0x0008620008000100 */
[----:B------:R4:W1:Y:S02]  /*0ca0*/  SYNCS.EXCH.64 URZ, [UR4+0xf8], UR8 ;  /* 0x0000f80804ff75b2 */ /* 0x0008640008000100 */
[----:B----4-:R-:W-:Y:S01]  /*0cb0*/  NOP ;  /* 0x0000000000007918 */ /* 0x010fe20000000000 */
.L_x_13:
[----:B------:R-:W4:Y:S01]  /*0cc0*/  SHFL.IDX PT, R0, R81, RZ, 0x1f ;  /* 0x00001fff51007589 */ /* 0x000f2200000e0000 */
[----:B------:R-:W-:Y:S01]  /*0cd0*/  ISETP.NE.OR P1, PT, RZ, UR13, !P1 ;  /* 0x0000000dff007c0c */ /* 0x000fe2000cf25670 */
[----:B------:R-:W-:Y:S01]  /*0ce0*/  NOP ;  /* 0x0000000000007918 */ /* 0x000fe20000000000 */
[----:B----4-:R-:W-:-:S13]  /*0cf0*/  ISETP.NE.AND P0, PT, R0, 0x3, PT ;  /* 0x000000030000780c */ /* 0x010fda0003f05270 */
[----:B------:R-:W-:Y:S05]  /*0d00*/  @P0 BRA `(.L_x_14) ;  /* 0x0000000000380947 */ /* 0x000fea0003800000 */
[----:B------:R-:W4:Y:S01]  /*0d10*/  S2UR UR5, SR_CgaCtaId ;  /* 0x00000000000579c3 */ /* 0x000f220000008800 */
[----:B--23--:R-:W-:Y:S01]  /*0d20*/  UMOV UR4, 0x400 ;  /* 0x0000040000047882 */ /* 0x00cfe20000000000 */
[----:B------:R-:W-:Y:S01]  /*0d30*/  UMOV UR6, 0x20 ;  /* 0x0000002000067882 */ /* 0x000fe20000000000 */
[----:B------:R-:W-:Y:S01]  /*0d40*/  ELECT P0, URZ, PT ;  /* 0x0000000000ff782f */ /* 0x000fe20003800000 */
[----:B------:R-:W-:-:S04]  /*0d50*/  UIADD3 UR6, UPT, UPT, -UR6, 0x100000, URZ ;  /* 0x0010000006067890 */ /* 0x000fc8000fffe1ff */
[----:B------:R-:W-:Y:S02]  /*0d60*/  USHF.L.U32 UR7, UR6, 0xb, URZ ;  /* 0x0000000b06077899 */ /* 0x000fe400080006ff */
[----:B------:R-:W-:Y:S02]  /*0d70*/  USHF.L.U32 UR6, UR6, 0x1, URZ ;  /* 0x0000000106067899 */ /* 0x000fe400080006ff */
[----:B----4-:R-:W-:Y:S01]  /*0d80*/  ULEA UR4, UR5, UR4, 0x18 ;  /* 0x0000000405047291 */ /* 0x010fe2000f8ec0ff */
[----:B------:R-:W2:Y:S11]  /*0d90*/  FENCE.VIEW.ASYNC.S ;  /* 0x00000000000073c6 */ /* 0x000eb60000000000 */
[----:B--2---:R4:W2:Y:S01]  /*0da0*/  SYNCS.EXCH.64 URZ, [UR4+0x100], UR6 ;  /* 0x0001000604ff75b2 */ /* 0x0048a20008000100 */
[----:B------:R4:W3:Y:S01]  /*0db0*/  SYNCS.EXCH.64 URZ, [UR4+0x110], UR6 ;  /* 0x0001100604ff75b2 */ /* 0x0008e20008000100 */
[----:B------:R4:W1:Y:S01]  /*0dc0*/  SYNCS.EXCH.64 URZ, [UR4+0x108], UR6 ;  /* 0x0001080604ff75b2 */ /* 0x0008620008000100 */
[----:B------:R4:W1:Y:S02]  /*0dd0*/  SYNCS.EXCH.64 URZ, [UR4+0x118], UR6 ;  /* 0x0001180604ff75b2 */ /* 0x0008640008000100 */
[----:B----4-:R-:W-:Y:S01]  /*0de0*/  NOP ;  /* 0x0000000000007918 */ /* 0x010fe20000000000 */
.L_x_14:
[----:B--23--:R-:W2:Y:S01]  /*0df0*/  S2UR UR7, SR_CgaCtaId ;  /* 0x00000000000779c3 */ /* 0x00cea20000008800 */
[----:B------:R-:W-:Y:S01]  /*0e00*/  VOTEU.ALL UP0, P1 ;  /* 0x0000000000ff7886 */ /* 0x000fe20000800000 */
[----:B------:R-:W-:Y:S01]  /*0e10*/  UMOV UR4, 0x20 ;  /* 0x0000002000047882 */ /* 0x000fe20000000000 */
[----:B------:R-:W-:Y:S01]  /*0e20*/  NOP ;  /* 0x0000000000007918 */ /* 0x000fe20000000000 */
[----:B-1----:R-:W-:Y:S01]  /*0e30*/  LOP3.LUT R3, R95, 0x1f, RZ, 0xc0, !PT ;  /* 0x0000001f5f037812 */ /* 0x002fe200078ec0ff */
[----:B------:R-:W-:Y:S01]  /*0e40*/  UISETP.NE.AND UP4, UPT, UR13, URZ, UPT ;  /* 0x000000ff0d00728c */ /* 0x000fe2000bf85270 */
[----:B------:R-:W-:Y:S01]  /*0e50*/  @!UP0 UMOV UR6, 0x400 ;  /* 0x0000040000068882 */ /* 0x000fe20000000000 */
[----:B------:R-:W-:-:S04]  /*0e60*/  @!UP0 UIADD3 UR4, UPT, UPT, -UR4, 0x100000, URZ ;  /* 0x0010000004048890 */ /* 0x000fc8000fffe1ff */
[----:B------:R-:W-:Y:S02]  /*0e70*/  @!UP0 USHF.L.U32 UR5, UR4, 0xb, URZ ;  /* 0x0000000b04058899 */ /* 0x000fe400080006ff */
[----:B------:R-:W-:Y:S02]  /*0e80*/  @!UP0 USHF.L.U32 UR4, UR4, 0x1, URZ ;  /* 0x0000000104048899 */ /* 0x000fe400080006ff */
[----:B--2---:R-:W-:Y:S01]  /*0e90*/  @!UP0 ULEA UR6, UR7, UR6, 0x18 ;  /* 0x0000000607068291 */ /* 0x004fe2000f8ec0ff */
[----:B------:R-:W1:Y:S01]  /*0ea0*/  LDCU UR7, c[0x0][0x36c] ;  /* 0x00006d80ff0777ac */ /* 0x000e620008000800 */
[----:B------:R-:W-:Y:S01]  /*0eb0*/  VOTEU.ALL UP0, P1 ;  /* 0x0000000000ff7886 */ /* 0x000fe20000800000 */
[----:B------:R-:W2:Y:S09]  /*0ec0*/  FENCE.VIEW.ASYNC.S ;  /* 0x00000000000073c6 */ /* 0x000eb20000000000 */
[----:B--2---:R2:W3:Y:S01]  /*0ed0*/  @!UP0 SYNCS.EXCH.64 URZ, [UR6+0x120], UR4 ;  /* 0x0001200406ff85b2 */ /* 0x0044e20008000100 */
[----:B-1----:R-:W-:-:S09]  /*0ee0*/  UISETP.EQ.U32.AND UP5, UPT, UR7, 0x1, UPT ;  /* 0x000000010700788c */ /* 0x002fd2000bfa2070 */
[----:B--2---:R-:W-:Y:S05]  /*0ef0*/  BRA.U !UP5, `(.L_x_15) ;  /* 0x000000010d087547 */ /* 0x004fea000b800000 */
[----:B---3--:R-:W-:Y:S01]  /*0f00*/  UCGABAR_ARV ;  /* 0x00000000000079c7 */ /* 0x008fe20008000000 */
[----:B------:R-:W-:Y:S05]  /*0f10*/  BRA `(.L_x_16) ;  /* 0x0000000000047947 */ /* 0x000fea0003800000 */
.L_x_15:
[----:B---3--:R-:W-:Y:S01]  /*0f20*/  NOP ;  /* 0x0000000000007918 */ /* 0x008fe20000000000 */
.L_x_16:
[----:B------:R-:W1:Y:S01]  /*0f30*/  S2UR UR19, SR_CTAID.X ;  /* 0x00000000001379c3 */ /* 0x000e620000002500 */
[----:B------:R-:W-:-:S05]  /*0f40*/  CS2R.32 R83, SR_CgaSize ;  /* 0x0000000000537805 */ /* 0x000fca0000008a00 */
[----:B------:R-:W-:-:S05]  /*0f50*/  IMAD R83, R83, -0xa0, RZ ;  /* 0xffffff6053537824 */ /* 0x000fca00078e02ff */
[----:B------:R-:W-:-:S14]  /*0f60*/  R2UR UR5, R83 ;  /* 0x00000000530572ca */ /* 0x000fdc00000e0000 */
[----:B------:R-:W2:Y:S01]  /*0f70*/  LDCU UR5, c[0x0][UR5+0x2b0] ;  /* 0x00005600050577ac */ /* 0x000ea20008000800 */
[----:B------:R-:W-:-:S05]  /*0f80*/  CS2R.32 R83, SR_CgaSize ;  /* 0x0000000000537805 */ /* 0x000fca0000008a00 */
[----:B------:R-:W-:-:S05]  /*0f90*/  IMAD R83, R83, -0xa0, RZ ;  /* 0xffffff6053537824 */ /* 0x000fca00078e02ff */
[----:B------:R-:W-:-:S14]  /*0fa0*/  R2UR UR4, R83 ;  /* 0x00000000530472ca */ /* 0x000fdc00000e0000 */
[----:B------:R-:W3:Y:S01]  /*0fb0*/  LDCU UR4, c[0x0][UR4+0x2b4] ;  /* 0x00005680040477ac */ /* 0x000ee20008000800 */
[----:B------:R-:W4:Y:S01]  /*0fc0*/  S2UR UR7, SR_CTAID.Y ;  /* 0x00000000000779c3 */ /* 0x000f220000002600 */
[----:B------:R-:W-:-:S05]  /*0fd0*/  CS2R.32 R83, SR_CgaSize ;  /* 0x0000000000537805 */ /* 0x000fca0000008a00 */
[----:B------:R-:W-:-:S05]  /*0fe0*/  IMAD R83, R83, -0xa0, RZ ;  /* 0xffffff6053537824 */ /* 0x000fca00078e02ff */
[----:B------:R-:W-:-:S14]  /*0ff0*/  R2UR UR8, R83 ;  /* 0x00000000530872ca */ /* 0x000fdc00000e0000 */
[----:B------:R-:W3:Y:S01]  /*1000*/  LDCU UR8, c[0x0][UR8+0x2a0] ;  /* 0x00005400080877ac */ /* 0x000ee20008000800 */
[----:B------:R-:W-:-:S05]  /*1010*/  CS2R.32 R83, SR_CgaSize ;  /* 0x0000000000537805 */ /* 0x000fca0000008a00 */
[----:B------:R-:W-:-:S05]  /*1020*/  IMAD R83, R83, -0xa0, RZ ;  /* 0xffffff6053537824 */ /* 0x000fca00078e02ff */
[----:B------:R-:W-:-:S14]  /*1030*/  R2UR UR9, R83 ;  /* 0x00000000530972ca */ /* 0x000fdc00000e0000 */
[----:B------:R-:W3:Y:S01]  /*1040*/  LDCU UR9, c[0x0][UR9+0x2a4] ;  /* 0x00005480090977ac */ /* 0x000ee20008000800 */
[----:B------:R-:W3:Y:S01]  /*1050*/  S2UR UR10, SR_CgaCtaId ;  /* 0x00000000000a79c3 */ /* 0x000ee20000008800 */
[----:B------:R-:W-:Y:S01]  /*1060*/  UISETP.GT.U32.AND UP0, UPT, UR47, 0xffff, UPT ;  /* 0x0000ffff2f00788c */ /* 0x000fe2000bf04070 */
[----:B------:R-:W3:Y:S01]  /*1070*/  LDCU UR18, c[0x0][0xb24] ;  /* 0x00016480ff1277ac */ /* 0x000ee20008000800 */
[----:B------:R-:W-:Y:S01]  /*1080*/  UMOV UR27, 0x5 ;  /* 0x00000005001b7882 */ /* 0x000fe20000000000 */
[----:B-1----:R-:W-:-:S04]  /*1090*/  I2FP.F32.U32 R2, UR19 ;  /* 0x0000001300027c45 */ /* 0x002fc80008201000 */
[----:B------:R-:W1:Y:S01]  /*10a0*/  S2UR UR36, SR_CTAID.Z ;  /* 0x00000000002479c3 */ /* 0x000e620000002700 */
[----:B------:R-:W1:Y:S01]  /*10b0*/  LDCU UR45, c[0x0][0xb24] ;  /* 0x00016480ff2d77ac */ /* 0x000e620008000800 */
[----:B--2---:R-:W-:Y:S01]  /*10c0*/  FMUL R2, R2, UR5 ;  /* 0x0000000502027c20 */ /* 0x004fe20008400000 */
[----:B------:R-:W-:Y:S01]  /*10d0*/  USEL UR5, UR47, 0xffff, !UP0 ;  /* 0x0000ffff2f057887 */ /* 0x000fe2000c000000 */
[----:B----4-:R-:W-:Y:S01]  /*10e0*/  I2FP.F32.U32 R0, UR7 ;  /* 0x0000000700007c45 */ /* 0x010fe20008201000 */
[----:B------:R-:W2:Y:S03]  /*10f0*/  LDCU UR26, c[0x0][0xb30] ;  /* 0x00016600ff1a77ac */ /* 0x000ea60008000800 */
[----:B------:R-:W4:Y:S01]  /*1100*/  F2I.U32.TRUNC.NTZ R2, R2 ;  /* 0x0000000200027305 */ /* 0x000f22000020f000 */
[----:B---3--:R-:W-:Y:S01]  /*1110*/  FMUL R0, R0, UR4 ;  /* 0x0000000400007c20 */ /* 0x008fe20008400000 */
[----:B------:R-:W-:-:S02]  /*1120*/  ULOP3.LUT UR24, UR5, 0xffff, URZ, 0xc0, !UPT ;  /* 0x0000ffff05187892 */ /* 0x000fc4000f8ec0ff */
[----:B------:R-:W-:Y:S02]  /*1130*/  USHF.L.U32 UR28, UR10, 0xa, URZ ;  /* 0x0000000a0a1c7899 */ /* 0x000fe400080006ff */
[----:B------:R-:W-:Y:S02]  /*1140*/  UISETP.GE.AND UP2, UPT, UR18, 0x1, UPT ;  /* 0x000000011200788c */ /* 0x000fe4000bf46270 */
[----:B------:R-:W3:Y:S01]  /*1150*/  F2I.U32.TRUNC.NTZ R0, R0 ;  /* 0x0000000000007305 */ /* 0x000ee2000020f000 */
[----:B------:R-:W-:Y:S01]  /*1160*/  UMOV UR32, UR7 ;  /* 0x0000000700207c82 */ /* 0x000fe20008000000 */
[----:B------:R-:W-:Y:S01]  /*1170*/  UMOV UR20, UR19 ;  /* 0x0000001300147c82 */ /* 0x000fe20008000000 */
[----:B----4-:R-:W-:Y:S02]  /*1180*/  R2UR UR4, R2 ;  /* 0x00000000020472ca */ /* 0x010fe400000e0000 */
[----:B------:R-:W-:Y:S02]  /*1190*/  PRMT R2, RZ, 0x7610, R2 ;  /* 0x00007610ff027816 */ /* 0x000fe40000000002 */
[----:B---3--:R-:W-:-:S02]  /*11a0*/  R2UR UR6, R0 ;  /* 0x00000000000672ca */ /* 0x008fc400000e0000 */
[----:B------:R-:W-:-:S07]  /*11b0*/  PRMT R0, RZ, 0x7610, R0 ;  /* 0x00007610ff007816 */ /* 0x000fce0000000000 */
[----:B------:R-:W-:-:S04]  /*11c0*/  UIADD3 UR5, UPT, UPT, -UR4, URZ, URZ ;  /* 0x000000ff04057290 */ /* 0x000fc8000fffe1ff */
[----:B------:R-:W-:Y:S02]  /*11d0*/  UIMAD UR5, UR8, UR5, UR19 ;  /* 0x00000005080572a4 */ /* 0x000fe4000f8e0213 */
[----:B------:R-:W-:-:S04]  /*11e0*/  UIADD3 UR4, UPT, UPT, -UR6, URZ, URZ ;  /* 0x000000ff06047290 */ /* 0x000fc8000fffe1ff */
[----:B------:R-:W-:Y:S01]  /*11f0*/  IMAD.U32 R83, RZ, RZ, UR5 ;  /* 0x00000005ff537e24 */ /* 0x000fe2000f8e00ff */
[----:B------:R-:W-:-:S06]  /*1200*/  UIMAD UR4, UR9, UR4, UR7 ;  /* 0x00000004090472a4 */ /* 0x000fcc000f8e0207 */
[----:B------:R-:W-:Y:S01]  /*1210*/  IMAD.U32 R82, RZ, RZ, UR4 ;  /* 0x00000004ff527e24 */ /* 0x000fe2000f8e00ff */
[----:B-12---:R-:W-:Y:S06]  /*1220*/  BRA.U UP4, `(.L_x_17) ;  /* 0x0000000104447547 */ /* 0x006fec000b800000 */
[----:B------:R-:W-:Y:S02]  /*1230*/  R2UR UR4, R83 ;  /* 0x00000000530472ca */ /* 0x000fe400000e0000 */
[----:B------:R-:W-:-:S11]  /*1240*/  R2UR UR8, R82 ;  /* 0x00000000520872ca */ /* 0x000fd600000e0000 */
[----:B------:R-:W-:Y:S02]  /*1250*/  UISETP.GT.U32.AND UP0, UPT, UR4, 0x1, UPT ;  /* 0x000000010400788c */ /* 0x000fe4000bf04070 */
[----:B------:R-:W-:Y:S02]  /*1260*/  ULOP3.LUT UR4, UR4, 0xfffffffe, URZ, 0xc0, !UPT ;  /* 0xfffffffe04047892 */ /* 0x000fe4000f8ec0ff */
[----:B------:R-:W-:Y:S02]  /*1270*/  UISETP.NE.AND UP1, UPT, UR8, URZ, UP0 ;  /* 0x000000ff0800728c */ /* 0x000fe40008725270 */
[----:B------:R-:W-:Y:S02]  /*1280*/  UISETP.NE.AND UP0, UPT, UR8, 0x1, UP0 ;  /* 0x000000010800788c */ /* 0x000fe40008705270 */
[----:B------:R-:W-:Y:S02]  /*1290*/  USEL UR7, URZ, 0x1, UP1 ;  /* 0x00000001ff077887 */ /* 0x000fe40008800000 */
[----:B------:R-:W-:-:S02]  /*12a0*/  USEL UR6, URZ, 0x4, UP0 ;  /* 0x00000004ff067887 */ /* 0x000fc40008000000 */
[----:B------:R-:W-:Y:S02]  /*12b0*/  USEL UR5, URZ, 0x2, UP1 ;  /* 0x00000002ff057887 */ /* 0x000fe40008800000 */
[----:B------:R-:W-:Y:S02]  /*12c0*/  ULEA UR4, UR8, UR4, 0x1 ;  /* 0x0000000408047291 */ /* 0x000fe4000f8e08ff */
[----:B------:R-:W-:Y:S02]  /*12d0*/  USEL UR8, URZ, 0x8, UP0 ;  /* 0x00000008ff087887 */ /* 0x000fe40008000000 */
[----:B------:R-:W-:-:S03]  /*12e0*/  UIADD3 UR5, UPT, UPT, UR5, UR6, UR7 ;  /* 0x0000000605057290 */ /* 0x000fc6000fffe007 */
[----:B------:R-:W-:Y:S01]  /*12f0*/  UMOV UR6, 0x3 ;  /* 0x0000000300067882 */ /* 0x000fe20000000000 */
[----:B------:R-:W-:Y:S02]  /*1300*/  UIADD3 UR5, UPT, UPT, UR5, UR8, URZ ;  /* 0x0000000805057290 */ /* 0x000fe4000fffe0ff */
[----:B------:R-:W-:-:S04]  /*1310*/  USHF.L.U32 UR4, UR6, UR4, URZ ;  /* 0x0000000406047299 */ /* 0x000fc800080006ff */
[----:B------:R-:W-:Y:S02]  /*1320*/  IMAD.U32 R2, RZ, RZ, UR5 ;  /* 0x00000005ff027e24 */ /* 0x000fe4000f8e00ff */
[----:B------:R-:W-:Y:S02]  /*1330*/  IMAD.U32 R0, RZ, RZ, UR4 ;  /* 0x00000004ff007e24 */ /* 0x000fe4000f8e00ff */
.L_x_17:
[----:B------:R-:W-:Y:S05]  /*1340*/  BRA.U !UP2, `(.L_x_18) ;  /* 0x000000010ad07547 */ /* 0x000fea000b800000 */
[----:B------:R-:W1:Y:S01]  /*1350*/  LDCU.128 UR20, c[0x0][0xb10] ;  /* 0x00016200ff1477ac */ /* 0x000e620008000c00 */
[----:B------:R-:W2:Y:S01]  /*1360*/  LDCU UR12, c[0x0][0x370] ;  /* 0x00006e00ff0c77ac */ /* 0x000ea20008000800 */
[----:B------:R-:W3:Y:S01]  /*1370*/  LDCU UR5, c[0x0][0x374] ;  /* 0x00006e80ff0577ac */ /* 0x000ee20008000800 */
[----:B------:R-:W4:Y:S01]  /*1380*/  LDCU UR25, c[0x0][0xb0c] ;  /* 0x00016180ff1977ac */ /* 0x000f220008000800 */
[----:B------:R-:W4:Y:S01]  /*1390*/  LDCU UR4, c[0x0][0xb20] ;  /* 0x00016400ff0477ac */ /* 0x000f220008000800 */
[----:B------:R-:W4:Y:S01]  /*13a0*/  LDCU.64 UR16, c[0x0][0xb28] ;  /* 0x00016500ff1077ac */ /* 0x000f220008000a00 */
[----:B-1----:R-:W-:Y:S02]  /*13b0*/  UISETP.NE.AND UP0, UPT, UR22, 0x1, UPT ;  /* 0x000000011600788c */ /* 0x002fe4000bf05270 */
[----:B---3--:R-:W-:Y:S02]  /*13c0*/  UIMAD.WIDE.U32 UR6, UR5, UR23, URZ ;  /* 0x00000017050672a5 */ /* 0x008fe4000f8e00ff */
[----:B--2---:R-:W-:-:S02]  /*13d0*/  UIMAD.WIDE.U32 UR8, UR12, UR20, URZ ;  /* 0x000000140c0872a5 */ /* 0x004fc4000f8e00ff */
[----:B----4-:R-:W-:Y:S02]  /*13e0*/  UISETP.NE.AND UP1, UPT, UR25, 0x1, UPT ;  /* 0x000000011900788c */ /* 0x010fe4000bf25270 */
[----:B------:R-:W-:Y:S01]  /*13f0*/  UISETP.NE.AND UP2, UPT, UR18, 0x1, UPT ;  /* 0x000000011200788c */ /* 0x000fe2000bf45270 */
[----:B------:R-:W-:Y:S02]  /*1400*/  UMOV UR6, UR7 ;  /* 0x0000000700067c82 */ /* 0x000fe40008000000 */
[----:B------:R-:W-:Y:S01]  /*1410*/  UMOV UR8, UR9 ;  /* 0x0000000900087c82 */ /* 0x000fe20008000000 */
[----:B------:R-:W-:Y:S02]  /*1420*/  @UP0 USHF.R.U32.HI UR5, URZ, UR4, UR6 ;  /* 0x00000004ff050299 */ /* 0x000fe40008011606 */
[----:B------:R-:W-:Y:S02]  /*1430*/  UIMAD.WIDE.U32 UR14, UR32, UR23, URZ ;  /* 0x00000017200e72a5 */ /* 0x000fe4000f8e00ff */
[----:B------:R-:W-:-:S02]  /*1440*/  UIMAD.WIDE.U32 UR6, UR5, UR16, URZ ;  /* 0x00000010050672a5 */ /* 0x000fc4000f8e00ff */
[----:B------:R-:W-:Y:S02]  /*1450*/  @UP1 USHF.R.U32.HI UR12, URZ, UR21, UR8 ;  /* 0x00000015ff0c1299 */ /* 0x000fe40008011608 */
[----:B------:R-:W-:Y:S02]  /*1460*/  UIMAD.WIDE.U32 UR10, UR19, UR20, URZ ;  /* 0x00000014130a72a5 */ /* 0x000fe4000f8e00ff */
[----:B------:R-:W-:Y:S01]  /*1470*/  UIMAD.WIDE.U32 UR8, UR12, UR16, URZ ;  /* 0x000000100c0872a5 */ /* 0x000fe2000f8e00ff */
[----:B------:R-:W-:Y:S01]  /*1480*/  UMOV UR14, UR15 ;  /* 0x0000000f000e7c82 */ /* 0x000fe20008000000 */
[----:B------:R-:W-:Y:S01]  /*1490*/  UMOV UR6, UR7 ;  /* 0x0000000700067c82 */ /* 0x000fe20008000000 */
[----:B------:R-:W-:Y:S02]  /*14a0*/  USHF.R.U32.HI UR14, URZ, UR4, UR14 ;  /* 0x00000004ff0e7299 */ /* 0x000fe4000801160e */
[----:B------:R-:W-:Y:S01]  /*14b0*/  @UP2 USHF.R.U32.HI UR5, URZ, UR17, UR6 ;  /* 0x00000011ff052299 */ /* 0x000fe20008011606 */
[----:B------:R-:W-:-:S02]  /*14c0*/  UMOV UR10, UR11 ;  /* 0x0000000b000a7c82 */ /* 0x000fc40008000000 */
[----:B------:R-:W-:Y:S01]  /*14d0*/  UMOV UR6, UR9 ;  /* 0x0000000900067c82 */ /* 0x000fe20008000000 */
[----:B------:R-:W-:Y:S02]  /*14e0*/  USHF.R.U32.HI UR10, URZ, UR21, UR10 ;  /* 0x00000015ff0a7299 */ /* 0x000fe4000801160a */
[----:B------:R-:W-:Y:S02]  /*14f0*/  @UP2 USHF.R.U32.HI UR12, URZ, UR17, UR6 ;  /* 0x00000011ff0c2299 */ /* 0x000fe40008011606 */
[----:B------:R-:W-:Y:S02]  /*1500*/  USEL UR4, UR32, UR14, !UP0 ;  /* 0x0000000e20047287 */ /* 0x000fe4000c000000 */
[----:B------:R-:W-:Y:S02]  /*1510*/  UIMAD UR6, UR5, UR18, URZ ;  /* 0x00000012050672a4 */ /* 0x000fe4000f8e02ff */
[----:B------:R-:W-:Y:S02]  /*1520*/  USEL UR5, UR19, UR10, !UP1 ;  /* 0x0000000a13057287 */ /* 0x000fe4000c800000 */
[----:B------:R-:W-:-:S02]  /*1530*/  UIMAD UR8, UR12, UR18, URZ ;  /* 0x000000120c0872a4 */ /* 0x000fc4000f8e02ff */
[----:B------:R-:W-:Y:S02]  /*1540*/  UISETP.GE.AND UP0, UPT, UR4, UR6, UPT ;  /* 0x000000060400728c */ /* 0x000fe4000bf06270 */
[----:B------:R-:W-:Y:S02]  /*1550*/  UIMAD.WIDE.U32 UR6, UR4, UR16, URZ ;  /* 0x00000010040672a5 */ /* 0x000fe4000f8e00ff */
[----:B------:R-:W-:Y:S02]  /*1560*/  UISETP.GE.OR UP0, UPT, UR5, UR8, UP0 ;  /* 0x000000080500728c */ /* 0x000fe40008706670 */
[----:B------:R-:W-:Y:S02]  /*1570*/  UIMAD.WIDE.U32 UR8, UR5, UR16, URZ ;  /* 0x00000010050872a5 */ /* 0x000fe4000f8e00ff */
[----:B------:R-:W-:Y:S02]  /*1580*/  USHF.R.U32.HI UR7, URZ, UR17, UR7 ;  /* 0x00000011ff077299 */ /* 0x000fe40008011607 */
[----:B------:R-:W-:-:S02]  /*1590*/  UIADD3 UR10, UPT, UPT, -UR4, URZ, URZ ;  /* 0x000000ff040a7290 */ /* 0x000fc4000fffe1ff */
[----:B------:R-:W-:Y:S02]  /*15a0*/  USEL UR7, UR4, UR7, !UP2 ;  /* 0x0000000704077287 */ /* 0x000fe4000d000000 */
[----:B------:R-:W-:Y:S01]  /*15b0*/  UIADD3 UR20, UPT, UPT, -UR5, URZ, URZ ;  /* 0x000000ff05147290 */ /* 0x000fe2000fffe1ff */
[----:B------:R-:W-:Y:S01]  /*15c0*/  @!UP0 UMOV UR6, UR9 ;  /* 0x0000000900068c82 */ /* 0x000fe20008000000 */
[----:B------:R-:W-:Y:S02]  /*15d0*/  UIADD3 UR8, UPT, UPT, -UR7, URZ, URZ ;  /* 0x000000ff07087290 */ /* 0x000fe4000fffe1ff */
[----:B------:R-:W-:Y:S02]  /*15e0*/  @!UP0 USHF.R.U32.HI UR6, URZ, UR17, UR6 ;  /* 0x00000011ff068299 */ /* 0x000fe40008011606 */
[----:B------:R-:W-:Y:S02]  /*15f0*/  UIMAD UR8, UR18, UR8, UR4 ;  /* 0x00000008120872a4 */ /* 0x000fe4000f8e0204 */
[----:B------:R-:W-:-:S02]  /*1600*/  @!UP0 USEL UR6, UR5, UR6, !UP2 ;  /* 0x0000000605068287 */ /* 0x000fc4000d000000 */
[----:B------:R-:W-:Y:S02]  /*1610*/  UIMAD UR32, UR22, UR10, UR32 ;  /* 0x0000000a162072a4 */ /* 0x000fe4000f8e0220 */
[----:B------:R-:W-:Y:S02]  /*1620*/  @!UP0 UIADD3 UR7, UPT, UPT, UR7, -UR6, URZ ;  /* 0x8000000607078290 */ /* 0x000fe4000fffe0ff */
[----:B------:R-:W-:Y:S02]  /*1630*/  @!UP0 UIMAD UR6, UR8, UR12, UR6 ;  /* 0x0000000c080682a4 */ /* 0x000fe4000f8e0206 */
[----:B------:R-:W-:Y:S02]  /*1640*/  @!UP0 UIMAD UR4, UR7, UR18, UR5 ;  /* 0x00000012070482a4 */ /* 0x000fe4000f8e0205 */
[----:B------:R-:W-:Y:S02]  /*1650*/  UIMAD UR20, UR25, UR20, UR19 ;  /* 0x00000014191472a4 */ /* 0x000fe4000f8e0213 */
[----:B------:R-:W-:Y:S01]  /*1660*/  UIMAD UR32, UR4, UR22, UR32 ;  /* 0x00000016042072a4 */ /* 0x000fe2000f8e0220 */
[----:B------:R-:W-:-:S02]  /*1670*/  @!UP0 UMOV UR5, UR6 ;  /* 0x0000000600058c82 */ /* 0x000fc40008000000 */
[----:B------:R-:W-:-:S12]  /*1680*/  UIMAD UR20, UR5, UR25, UR20 ;  /* 0x00000019051472a4 */ /* 0x000fd8000f8e0214 */
.L_x_18:
[----:B------:R-:W-:Y:S02]  /*1690*/  UISETP.NE.AND UP1, UPT, UR26, 0x1, UPT ;  /* 0x000000011a00788c */ /* 0x000fe4000bf25270 */
[----:B------:R-:W-:Y:S02]  /*16a0*/  UISETP.NE.AND UP0, UPT, UR13, 0x2, UPT ;  /* 0x000000020d00788c */ /* 0x000fe4000bf05270 */
[----:B------:R-:W-:Y:S02]  /*16b0*/  ULOP3.LUT UR28, UR28, 0x800, URZ, 0xc0, !UPT ;  /* 0x000008001c1c7892 */ /* 0x000fe4000f8ec0ff */
[----:B------:R-:W-:-:S03]  /*16c0*/  USHF.L.U32 UR24, UR27, UR24, URZ ;  /* 0x000000181b187299 */ /* 0x000fc600080006ff */
[----:B------:R-:W-:Y:S09]  /*16d0*/  BRA.U UP1, `(.L_x_19) ;  /* 0x0000000101447547 */ /* 0x000ff2000b800000 */
[----:B------:R-:W1:Y:S01]  /*16e0*/  LDCU.128 UR8, c[0x0][0xb10] ;  /* 0x00016200ff0877ac */ /* 0x000e620008000c00 */
[----:B------:R-:W2:Y:S01]  /*16f0*/  LDCU UR12, c[0x0][0xb0c] ;  /* 0x00016180ff0c77ac */ /* 0x000ea20008000800 */
[----:B------:R-:W3:Y:S01]  /*1700*/  LDCU UR14, c[0x0][0xb20] ;  /* 0x00016400ff0e77ac */ /* 0x000ee20008000800 */
[----:B-1----:R-:W-:Y:S02]  /*1710*/  UIMAD.WIDE.U32 UR6, UR20, UR8, URZ ;  /* 0x00000008140672a5 */ /* 0x002fe4000f8e00ff */
[----:B------:R-:W-:Y:S02]  /*1720*/  UIMAD.WIDE.U32 UR4, UR32, UR11, URZ ;  /* 0x0000000b200472a5 */ /* 0x000fe4000f8e00ff */
[----:B--2---:R-:W-:Y:S02]  /*1730*/  UISETP.NE.AND UP2, UPT, UR12, 0x1, UPT ;  /* 0x000000010c00788c */ /* 0x004fe4000bf45270 */
[----:B------:R-:W-:Y:S01]  /*1740*/  UISETP.NE.AND UP1, UPT, UR10, 0x1, UPT ;  /* 0x000000010a00788c */ /* 0x000fe2000bf25270 */
[----:B------:R-:W-:-:S02]  /*1750*/  UMOV UR6, UR7 ;  /* 0x0000000700067c82 */ /* 0x000fc40008000000 */
[----:B------:R-:W-:Y:S01]  /*1760*/  UMOV UR4, UR5 ;  /* 0x0000000500047c82 */ /* 0x000fe20008000000 */
[----:B------:R-:W-:Y:S02]  /*1770*/  USHF.R.U32.HI UR6, URZ, UR9, UR6 ;  /* 0x00000009ff067299 */ /* 0x000fe40008011606 */
[----:B---3--:R-:W-:Y:S02]  /*1780*/  USHF.R.U32.HI UR4, URZ, UR14, UR4 ;  /* 0x0000000eff047299 */ /* 0x008fe40008011604 */
[----:B------:R-:W-:Y:S02]  /*1790*/  USEL UR5, UR20, UR6, !UP2 ;  /* 0x0000000614057287 */ /* 0x000fe4000d000000 */
[----:B------:R-:W-:-:S04]  /*17a0*/  USEL UR4, UR32, UR4, !UP1 ;  /* 0x0000000420047287 */ /* 0x000fc8000c800000 */
[----:B------:R-:W-:Y:S02]  /*17b0*/  UIADD3 UR6, UPT, UPT, -UR4, UR5, URZ ;  /* 0x0000000504067290 */ /* 0x000fe4000fffe1ff */
[----:B------:R-:W-:Y:S02]  /*17c0*/  UIADD3 UR4, UPT, UPT, UR4, -UR5, URZ ;  /* 0x8000000504047290 */ /* 0x000fe4000fffe0ff */
[----:B------:R-:W-:Y:S02]  /*17d0*/  UIMAD UR32, UR6, UR10, UR32 ;  /* 0x0000000a062072a4 */ /* 0x000fe4000f8e0220 */
[----:B------:R-:W-:-:S12]  /*17e0*/  UIMAD UR20, UR4, UR12, UR20 ;  /* 0x0000000c041472a4 */ /* 0x000fd8000f8e0214 */
.L_x_19:
[----:B------:R-:W-:Y:S05]  /*17f0*/  BRA.U !UP5, `(.L_x_20) ;  /* 0x000000010d0c7547 */ /* 0x000fea000b800000 */
[----:B------:R-:W-:Y:S01]  /*1800*/  UCGABAR_WAIT ;  /* 0x0000000000007dc7 */ /* 0x000fe20008000000 */
[----:B------:R-:W-:Y:S01]  /*1810*/  CCTL.IVALL ;  /* 0x00000000ff00798f */ /* 0x000fe20002000000 */
[----:B------:R-:W-:Y:S05]  /*1820*/  BRA `(.L_x_21) ;  /* 0x0000000000047947 */ /* 0x000fea0003800000 */
.L_x_20:
[----:B------:R-:W-:Y:S06]  /*1830*/  BAR.SYNC.DEFER_BLOCKING 0x0 ;  /* 0x0000000000007b1d */ /* 0x000fec0000010000 */
.L_x_21:
[----:B------:R-:W-:Y:S05]  /*1840*/  BRA.U UP0, `(.L_x_22) ;  /* 0x0000001500147547 */ /* 0x000fea000b800000 */
[----:B------:R-:W1:Y:S01]  /*1850*/  LDCU UR6, c[0x0][0x38c] ;  /* 0x00007180ff0677ac */ /* 0x000e620008000800 */
[----:B------:R-:W2:Y:S01]  /*1860*/  S2UR UR9, SR_CgaCtaId ;  /* 0x00000000000979c3 */ /* 0x000ea20000008800 */
[----:B------:R-:W-:Y:S01]  /*1870*/  PLOP3.LUT P1, PT, PT, PT, UP3, 0x80, 0x8 ;  /* 0x000000000008781c */ /* 0x000fe20003f2f038 */
[----:B------:R-:W-:Y:S01]  /*1880*/  IMAD.MOV.U32 R12, RZ, RZ, 0x1 ;  /* 0x00000001ff0c7424 */ /* 0x000fe200078e00ff */
[----:B------:R-:W-:Y:S01]  /*1890*/  UMOV UR8, 0x400 ;  /* 0x0000040000087882 */ /* 0x000fe20000000000 */
[----:B------:R-:W-:Y:S01]  /*18a0*/  UISETP.NE.AND UP1, UPT, UR13, URZ, UPT ;  /* 0x000000ff0d00728c */ /* 0x000fe2000bf25270 */
[----:B------:R-:W-:Y:S01]  /*18b0*/  ISETP.NE.AND P2, PT, R3, RZ, P3 ;  /* 0x000000ff0300720c */ /* 0x000fe20001f45270 */
[----:B------:R-:W-:Y:S01]  /*18c0*/  USHF.L.U32 UR7, UR19, 0x6, URZ ;  /* 0x0000000613077899 */ /* 0x000fe200080006ff */
[----:B------:R-:W-:Y:S01]  /*18d0*/  PLOP3.LUT P1, PT, P1, PT, PT, 0x8, 0x80 ;  /* 0x000000000080781c */ /* 0x000fe20000f2e170 */
[----:B------:R-:W-:Y:S01]  /*18e0*/  USHF.L.U32 UR46, UR19, 0x7, URZ ;  /* 0x00000007132e7899 */ /* 0x000fe200080006ff */
[----:B------:R-:W-:Y:S01]  /*18f0*/  CS2R R10, SRZ ;  /* 0x00000000000a7805 */ /* 0x000fe2000001ff00 */
[----:B------:R-:W-:Y:S01]  /*1900*/  IMAD.MOV.U32 R9, RZ, RZ, RZ ;  /* 0x000000ffff097224 */ /* 0x000fe200078e00ff */
[----:B------:R-:W3:Y:S01]  /*1910*/  LDCU UR39, c[0x0][0x370] ;  /* 0x00006e00ff2777ac */ /* 0x000ee20008000800 */
[----:B------:R-:W-:Y:S01]  /*1920*/  IMAD.MOV.U32 R8, RZ, RZ, 0x1 ;  /* 0x00000001ff087424 */ /* 0x000fe200078e00ff */
[----:B------:R-:W4:Y:S01]  /*1930*/  LDCU.64 UR26, c[0x0][0x348] ;  /* 0x00006900ff1a77ac */ /* 0x000f220008000a00 */
[----:B-1----:R-:W-:-:S02]  /*1940*/  UIADD3 UR5, UPT, UPT, UR6, 0x3f, URZ ;  /* 0x0000003f06057890 */ /* 0x002fc4000fffe0ff */
[----:B------:R-:W-:Y:S02]  /*1950*/  UIADD3 UR47, UPT, UPT, UR6, 0x7e, URZ ;  /* 0x0000007e062f7890 */ /* 0x000fe4000fffe0ff */
[----:B------:R-:W-:Y:S02]  /*1960*/  USHF.R.S32.HI UR4, URZ, 0x1f, UR5 ;  /* 0x0000001fff047899 */ /* 0x000fe40008011405 */
[----:B--2---:R-:W-:Y:S02]  /*1970*/  ULEA UR13, UR9, UR8, 0x18 ;  /* 0x00000008090d7291 */ /* 0x004fe4000f8ec0ff */
[----:B------:R-:W-:Y:S02]  /*1980*/  ULEA.HI UR4, UR4, UR5, URZ, 0x6 ;  /* 0x0000000504047291 */ /* 0x000fe4000f8f30ff */
[----:B------:R-:W-:Y:S02]  /*1990*/  ULOP3.LUT UR5, UR7, 0x40, URZ, 0xc0, !UPT ;  /* 0x0000004007057892 */ /* 0x000fe4000f8ec0ff */
[----:B------:R-:W-:-:S02]  /*19a0*/  USHF.R.S32.HI UR41, URZ, 0x6, UR4 ;  /* 0x00000006ff297899 */ /* 0x000fc40008011404 */
[----:B------:R-:W-:Y:S02]  /*19b0*/  UIADD3 UR4, UPT, UPT, UR6, -0x1, URZ ;  /* 0xffffffff06047890 */ /* 0x000fe4000fffe0ff */
[----:B------:R-:W-:Y:S02]  /*19c0*/  UISETP.LT.U32.AND UP0, UPT, UR41, 0x5, UPT ;  /* 0x000000052900788c */ /* 0x000fe4000bf01070 */
[----:B------:R-:W-:Y:S02]  /*19d0*/  UISETP.GE.U32.AND UP2, UPT, UR4, -0x7f, UPT ;  /* 0xffffff810400788c */ /* 0x000fe4000bf46070 */
[----:B------:R-:W-:Y:S02]  /*19e0*/  USEL UR40, UR41, 0x5, UP0 ;  /* 0x0000000529287887 */ /* 0x000fe40008000000 */
[----:B------:R-:W-:Y:S02]  /*19f0*/  ULEA UR30, UR28, UR13, 0x1 ;  /* 0x0000000d1c1e7291 */ /* 0x000fe4000f8e08ff */
[----:B------:R-:W-:Y:S01]  /*1a00*/  UIADD3 UR4, UPT, UPT, UR40, -0x1, URZ ;  /* 0xffffffff28047890 */ /* 0x000fe2000fffe0ff */
[----:B------:R-:W1:Y:S04]  /*1a10*/  LDCU UR38, c[0x0][0x374] ;  /* 0x00006e80ff2677ac */ /* 0x000e680008000800 */
[----:B------:R-:W-:-:S02]  /*1a20*/  @UP2 UIADD3 UR4, UPT, UPT, UR40, URZ, URZ ;  /* 0x000000ff28042290 */ /* 0x000fc4000fffe0ff */
[----:B------:R-:W-:Y:S02]  /*1a30*/  ULOP3.LUT UR46, UR46, 0x80, URZ, 0xc0, !UPT ;  /* 0x000000802e2e7892 */ /* 0x000fe4000f8ec0ff */
[----:B------:R-:W-:Y:S02]  /*1a40*/  USEL UR21, UR53, 0x2, UP1 ;  /* 0x0000000235157887 */ /* 0x000fe40008800000 */
[----:B------:R-:W-:Y:S02]  /*1a50*/  ULEA.HI UR44, UR28, UR5, URZ, 0x1a ;  /* 0x000000051c2c7291 */ /* 0x000fe4000f8fd0ff */
[----:B------:R-:W-:Y:S02]  /*1a60*/  UIADD3 UR30, UPT, UPT, UR30, 0x8400, URZ ;  /* 0x000084001e1e7890 */ /* 0x000fe4000fffe0ff */
[----:B------:R-:W-:Y:S02]  /*1a70*/  UIADD3 UR43, UPT, UPT, UR41, -UR40, URZ ;  /* 0x80000028292b7290 */ /* 0x000fe4000fffe0ff */
[----:B------:R-:W-:-:S02]  /*1a80*/  UIADD3 UR29, UPT, UPT, UR4, 0x1, URZ ;  /* 0x00000001041d7890 */ /* 0x000fc4000fffe0ff */
[----:B------:R-:W-:Y:S01]  /*1a90*/  UIADD3 UR42, UPT, UPT, -UR4, URZ, URZ ;  /* 0x000000ff042a7290 */ /* 0x000fe2000fffe1ff */
[----:B-1-34-:R-:W-:-:S11]  /*1aa0*/  UMOV UR6, URZ ;  /* 0x000000ff00067c82 */ /* 0x01afd60008000000 */
.L_x_42:
[----:B-1----:R-:W1:Y:S02]  /*1ab0*/  S2UR UR4, SR_CgaCtaId ;  /* 0x00000000000479c3 */ /* 0x002e640000008800 */
[----:B-1----:R-:W-:-:S09]  /*1ac0*/  UISETP.NE.AND UP0, UPT, UR4, URZ, UPT ;  /* 0x000000ff0400728c */ /* 0x002fd2000bf05270 */
[----:B------:R-:W-:Y:S05]  /*1ad0*/  BRA.U UP0, `(.L_x_23) ;  /* 0x0000000100287547 */ /* 0x000fea000b800000 */
[----:B------:R-:W-:Y:S02]  /*1ae0*/  LEA R0, R9, UR13, 0x3 ;  /* 0x0000000d09007c11 */ /* 0x000fe4000f8e18ff */
[----:B------:R-:W-:-:S04]  /*1af0*/  SHF.L.U32 R3, R8, 0x1f, RZ ;  /* 0x0000001f08037819 */ /* 0x000fc800000006ff */
[----:B------:R-:W1:Y:S02]  /*1b00*/  SYNCS.PHASECHK.TRANS64.TRYWAIT P0, [R0+URZ+0x110], R3 ;  /* 0x00011003000075a7 */ /* 0x000e6400080011ff */
[----:B-1----:R-:W-:Y:S05]  /*1b10*/  @!P0 BRA `(.L_x_24) ;  /* 0x0000008000f48947 */ /* 0x002fea0003800000 */
.L_x_150:
[----:B------:R2:W-:Y:S01]  /*1b20*/  SYNCS.ARRIVE.TRANS64.A1T0 RZ, [R0+URZ+0x100], RZ ;  /* 0x000100ff00ff79a7 */ /* 0x0005e200081000ff */
[----:B------:R-:W-:-:S05]  /*1b30*/  VIADD R9, R9, 0x1 ;  /* 0x0000000109097836 */ /* 0x000fca0000000000 */
[----:B------:R-:W-:-:S04]  /*1b40*/  ISETP.NE.AND P0, PT, R9, 0x2, PT ;  /* 0x000000020900780c */ /* 0x000fc80003f05270 */
[----:B-1----:R-:W-:Y:S02]  /*1b50*/  SEL R3, RZ, 0x1, P0 ;  /* 0x00000001ff037807 */ /* 0x002fe40000000000 */
[----:B------:R-:W-:Y:S02]  /*1b60*/  SEL R9, R9, RZ, P0 ;  /* 0x000000ff09097207 */ /* 0x000fe40000000000 */
[----:B------:R-:W-:-:S07]  /*1b70*/  LOP3.LUT R8, R8, R3, RZ, 0x3c, !PT ;  /* 0x0000000308087212 */ /* 0x000fce00078e3cff */
.L_x_23:
[----:B------:R-:W-:Y:S01]  /*1b80*/  ULEA UR4, UR6, UR13, 0x3 ;  /* 0x0000000d06047291 */ /* 0x000fe2000f8e18ff */
[----:B--2---:R-:W-:Y:S01]  /*1b90*/  SHF.L.U32 R0, R12, 0x1f, RZ ;  /* 0x0000001f0c007819 */ /* 0x004fe200000006ff */
[----:B------:R-:W-:Y:S02]  /*1ba0*/  UISETP.GE.U32.AND UP0, UPT, UR47, 0x7f, UPT ;  /* 0x0000007f2f00788c */ /* 0x000fe4000bf06070 */
[----:B------:R-:W-:Y:S01]  /*1bb0*/  ULEA UR11, UR32, UR46, 0x8 ;  /* 0x0000002e200b7291 */ /* 0x000fe2000f8e40ff */
[----:B------:R-:W-:-:S04]  /*1bc0*/  UMOV UR7, URZ ;  /* 0x000000ff00077c82 */ /* 0x000fc80008000000 */
[----:B------:R1:W2:Y:S01]  /*1bd0*/  SYNCS.PHASECHK.TRANS64.TRYWAIT P0, [UR4+0x28], R0 ;  /* 0x00002800ff0075a7 */ /* 0x0002a20008001104 */
[----:B------:R-:W-:-:S04]  /*1be0*/  ULEA.HI UR4, UR20, UR20, URZ, 0x1 ;  /* 0x0000001414047291 */ /* 0x000fc8000f8f08ff */
[----:B------:R-:W-:-:S04]  /*1bf0*/  USHF.L.U32 UR4, UR4, 0x6, URZ ;  /* 0x0000000604047899 */ /* 0x000fc800080006ff */
[----:B------:R-:W-:-:S04]  /*1c00*/  ULOP3.LUT UR35, UR4, 0xffffff80, URZ, 0xc0, !UPT ;  /* 0xffffff8004237892 */ /* 0x000fc8000f8ec0ff */
[----:B------:R-:W-:Y:S01]  /*1c10*/  UIADD3 UR35, UPT, UPT, UR44, UR35, URZ ;  /* 0x000000232c237290 */ /* 0x000fe2000fffe0ff */
[----:B------:R-:W-:Y:S11]  /*1c20*/  BRA.U !UP0, `(.L_x_25) ;  /* 0x0000000108c87547 */ /* 0x000ff6000b800000 */
[----:B------:R-:W-:Y:S01]  /*1c30*/  UMOV UR16, UR42 ;  /* 0x0000002a00107c82 */ /* 0x000fe20008000000 */
[----:B------:R-:W-:Y:S01]  /*1c40*/  UMOV UR4, UR6 ;  /* 0x0000000600047c82 */ /* 0x000fe20008000000 */
[----:B------:R-:W-:-:S05]  /*1c50*/  UMOV UR34, URZ ;  /* 0x000000ff00227c82 */ /* 0x000fca0008000000 */
.L_x_31:
[----:B------:R-:W-:Y:S01]  /*1c60*/  ULEA UR33, UR4, UR13, 0x3 ;  /* 0x0000000d04217291 */ /* 0x000fe2000f8e18ff */
[----:B------:R-:W-:Y:S01]  /*1c70*/  @P3 MOV R2, 0xc000 ;  /* 0x0000c00000023802 */ /* 0x000fe20000000f00 */
[----:B--234-:R-:W-:Y:S10]  /*1c80*/  @P0 BRA `(.L_x_26) ;  /* 0x00000000000c0947 */ /* 0x01cff40003800000 */
[----:B------:R-:W-:-:S04]  /*1c90*/  SHF.L.U32 R3, R12, 0x1f, RZ ;  /* 0x0000001f0c037819 */ /* 0x000fc800000006ff */
[----:B------:R-:W2:Y:S02]  /*1ca0*/  SYNCS.PHASECHK.TRANS64.TRYWAIT P0, [UR33+0x28], R3 ;  /* 0x00002803ff0075a7 */ /* 0x000ea40008001121 */
[----:B--2---:R-:W-:Y:S05]  /*1cb0*/  @!P0 BRA `(.L_x_27) ;  /* 0x0000008000a08947 */ /* 0x004fea0003800000 */
.L_x_26:
[----:B------:R2:W-:Y:S01]  /*1cc0*/  @P3 SYNCS.ARRIVE.TRANS64 RZ, [UR33], R2 ;  /* 0x00000002ffff39a7 */ /* 0x0005e20008000021 */
[----:B------:R-:W-:Y:S02]  /*1cd0*/  ULOP3.LUT UR5, UR21, 0x2, URZ, 0xfc, !UPT ;  /* 0x0000000215057892 */ /* 0x000fe4000f8efcff */
[----:B------:R-:W-:Y:S02]  /*1ce0*/  UIADD3 UR16, UPT, UPT, UR16, 0x1, URZ ;  /* 0x0000000110107890 */ /* 0x000fe4000fffe0ff */
[----:B------:R-:W-:Y:S02]  /*1cf0*/  UISETP.NE.AND UP0, UPT, UR5, 0x2, UPT ;  /* 0x000000020500788c */ /* 0x000fe4000bf05270 */
[----:B------:R-:W-:-:S07]  /*1d00*/  UISETP.NE.AND UP2, UPT, UR16, 0x1, UPT ;  /* 0x000000011000788c */ /* 0x000fce000bf45270 */
[----:B------:R-:W-:Y:S05]  /*1d10*/  BRA.U UP0, `(.L_x_28) ;  /* 0x0000000100047547 */ /* 0x000fea000b800000 */
[----:B------:R-:W-:Y:S05]  /*1d20*/  BPT.TRAP 0x1 ;  /* 0x000000040000795c */ /* 0x000fea0000300000 */
.L_x_28:
[----:B------:R-:W-:Y:S04]  /*1d30*/  BSSY.RECONVERGENT B0, `(.L_x_29) ;  /* 0x0000003000007945 */ /* 0x000fe80003800200 */
[----:B------:R-:W-:Y:S05]  /*1d40*/  @!P2 BRA `(.L_x_30) ;  /* 0x000000000004a947 */ /* 0x000fea0003800000 */
[----:B------:R-:W-:Y:S05]  /*1d50*/  BPT.TRAP 0x1 ;  /* 0x000000040000795c */ /* 0x000fea0000300000 */
.L_x_30:
[----:B------:R-:W-:Y:S05]  /*1d60*/  BSYNC.RECONVERGENT B0 ;  /* 0x0000000000007941 */ /* 0x000fea0003800200 */
.L_x_29:
[----:B------:R-:W-:Y:S02]  /*1d70*/  UIADD3 UR5, UPT, UPT, UR4, 0x1, URZ ;  /* 0x0000000104057890 */ /* 0x000fe4000fffe0ff */
[----:B------:R-:W-:Y:S02]  /*1d80*/  ULEA UR32, UR4, UR28, 0xc ;  /* 0x0000001c04207291 */ /* 0x000fe4000f8e60ff */
[----:B------:R-:W-:Y:S02]  /*1d90*/  UISETP.NE.AND UP0, UPT, UR5, 0x5, UPT ;  /* 0x000000050500788c */ /* 0x000fe4000bf05270 */
[----:B------:R-:W-:Y:S02]  /*1da0*/  UIADD3 UR14, UP1, UPT, UR26, 0x80, URZ ;  /* 0x000000801a0e7890 */ /* 0x000fe4000ff3e0ff */
[----:B------:R-:W-:Y:S02]  /*1db0*/  USEL UR7, URZ, 0x1, UP0 ;  /* 0x00000001ff077887 */ /* 0x000fe40008000000 */
[----:B------:R-:W-:-:S02]  /*1dc0*/  USEL UR6, UR5, URZ, UP0 ;  /* 0x000000ff05067287 */ /* 0x000fc40008000000 */
[----:B------:R-:W-:Y:S02]  /*1dd0*/  ULEA UR8, UR4, UR13, 0xe ;  /* 0x0000000d04087291 */ /* 0x000fe4000f8e70ff */
[----:B------:R-:W-:Y:S01]  /*1de0*/  ULEA UR5, UR6, UR13, 0x3 ;  /* 0x0000000d06057291 */ /* 0x000fe2000f8e18ff */
[----:B------:R-:W-:Y:S01]  /*1df0*/  LOP3.LUT R12, R12, UR7, RZ, 0x3c, !PT ;  /* 0x000000070c0c7c12 */ /* 0x000fe2000f8e3cff */
[----:B------:R-:W-:Y:S02]  /*1e00*/  ULEA UR32, UR32, UR13, 0x1 ;  /* 0x0000000d20207291 */ /* 0x000fe4000f8e08ff */
[----:B------:R-:W-:Y:S01]  /*1e10*/  UIADD3 UR4, UP0, UPT, UR26, 0x180, URZ ;  /* 0x000001801a047890 */ /* 0x000fe2000ff1e0ff */
[----:B-1----:R-:W-:Y:S01]  /*1e20*/  SHF.L.U32 R0, R12, 0x1f, RZ ;  /* 0x0000001f0c007819 */ /* 0x002fe200000006ff */
[----:B------:R-:W-:Y:S02]  /*1e30*/  ULOP3.LUT UR33, UR33, 0xfefffff8, URZ, 0xc0, !UPT ;  /* 0xfefffff821217892 */ /* 0x000fe4000f8ec0ff */
[----:B------:R-:W-:Y:S01]  /*1e40*/  UIADD3.X UR15, UPT, UPT, URZ, UR27, URZ, UP1, !UPT ;  /* 0x0000001bff0f7290 */ /* 0x000fe20008ffe4ff */
[----:B------:R3:W4:Y:S01]  /*1e50*/  SYNCS.PHASECHK.TRANS64.TRYWAIT P0, [UR5+0x28], R0 ;  /* 0x00002800ff0075a7 */ /* 0x0007220008001105 */
[----:B------:R-:W-:-:S02]  /*1e60*/  UIADD3 UR32, UPT, UPT, UR32, 0x8400, URZ ;  /* 0x0000840020207890 */ /* 0x000fc4000fffe0ff */
[----:B------:R-:W-:Y:S02]  /*1e70*/  UPRMT UR7, URZ, 0x5410, UR24 ;  /* 0x00005410ff077896 */ /* 0x000fe40008000018 */
[----:B------:R-:W-:Y:S02]  /*1e80*/  UIADD3 UR8, UPT, UPT, UR8, 0x12400, URZ ;  /* 0x0001240008087890 */ /* 0x000fe4000fffe0ff */
[----:B------:R-:W-:Y:S01]  /*1e90*/  UIADD3.X UR5, UPT, UPT, URZ, UR27, URZ, UP0, !UPT ;  /* 0x0000001bff057290 */ /* 0x000fe200087fe4ff */
[----:B------:R-:W-:Y:S01]  /*1ea0*/  UMOV UR18, 0x0 ;  /* 0x0000000000127882 */ /* 0x000fe20000000000 */
[----:B------:R-:W-:Y:S01]  /*1eb0*/  UMOV UR19, 0x10000000 ;  /* 0x1000000000137882 */ /* 0x000fe20000000000 */
[----:B------:R-:W-:Y:S01]  /*1ec0*/  UMOV UR10, UR34 ;  /* 0x00000022000a7c82 */ /* 0x000fe20008000000 */
[----:B------:R-:W-:Y:S01]  /*1ed0*/  UMOV UR12, UR36 ;  /* 0x00000024000c7c82 */ /* 0x000fe20008000000 */
[----:B------:R-:W-:Y:S01]  /*1ee0*/  UMOV UR9, UR33 ;  /* 0x0000002100097c82 */ /* 0x000fe20008000000 */
[----:B------:R1:W-:Y:S03]  /*1ef0*/  UTMALDG.3D.MULTICAST.2CTA [UR32], [UR14], UR7, desc[UR18] ;  /* 0x000012200e0073b4 */ /* 0x0003e60008211807 */
[----:B------:R2:W-:Y:S01]  /*1f00*/  UTMALDG.3D.2CTA [UR8], [UR4], desc[UR18] ;  /* 0x00001208040075b4 */ /* 0x0005e20008211000 */
[----:B-1----:R-:W-:Y:S01]  /*1f10*/  UIADD3 UR34, UPT, UPT, UR34, 0x40, URZ ;  /* 0x0000004022227890 */ /* 0x002fe2000fffe0ff */
[----:B------:R-:W-:Y:S01]  /*1f20*/  UMOV UR7, UR29 ;  /* 0x0000001d00077c82 */ /* 0x000fe20008000000 */
[----:B--2---:R-:W-:Y:S01]  /*1f30*/  UMOV UR4, UR6 ;  /* 0x0000000600047c82 */ /* 0x004fe20008000000 */
[----:B------:R-:W-:Y:S09]  /*1f40*/  BRA.U UP2, `(.L_x_31) ;  /* 0xfffffffd02447547 */ /* 0x000ff2000b83ffff */
.L_x_25:
[----:B------:R-:W-:Y:S01]  /*1f50*/  ULEA UR4, UR6, UR13, 0x3 ;  /* 0x0000000d06047291 */ /* 0x000fe2000f8e18ff */
[----:B-1-3--:R-:W-:Y:S01]  /*1f60*/  SHF.L.U32 R0, R12, 0x1f, RZ ;  /* 0x0000001f0c007819 */ /* 0x00afe200000006ff */
[----:B------:R-:W-:Y:S01]  /*1f70*/  @!P1 SYNCS.ARRIVE.TRANS64.A1T0 RZ, [UR13+0x98], RZ ;  /* 0x000098ffffff99a7 */ /* 0x000fe2000810000d */
[----:B------:R-:W-:-:S06]  /*1f80*/  UISETP.GT.AND UP0, UPT, UR41, UR40, UPT ;  /* 0x000000282900728c */ /* 0x000fcc000bf04270 */
[----:B--2-4-:R1:W2:Y:S03]  /*1f90*/  SYNCS.PHASECHK.TRANS64.TRYWAIT P0, [UR4+0x28], R0 ;  /* 0x00002800ff0075a7 */ /* 0x0142a60008001104 */
[----:B------:R-:W-:Y:S05]  /*1fa0*/  BRA.U !UP0, `(.L_x_32) ;  /* 0x0000000108c07547 */ /* 0x000fea000b800000 */
[----:B------:R-:W-:Y:S01]  /*1fb0*/  UIADD3 UR25, UPT, UPT, UR43, UR7, URZ ;  /* 0x000000072b197290 */ /* 0x000fe2000fffe0ff */
[----:B------:R-:W-:-:S11]  /*1fc0*/  UMOV UR4, UR6 ;  /* 0x0000000600047c82 */ /* 0x000fd60008000000 */
.L_x_38:
[----:B------:R-:W-:Y:S01]  /*1fd0*/  ULEA UR17, UR4, UR13, 0x3 ;  /* 0x0000000d04117291 */ /* 0x000fe2000f8e18ff */
[----:B--2---:R-:W-:Y:S01]  /*1fe0*/  @P3 MOV R2, 0xc000 ;  /* 0x0000c00000023802 */ /* 0x004fe20000000f00 */
[----:B--2-4-:R-:W-:Y:S10]  /*1ff0*/  @P0 BRA `(.L_x_33) ;  /* 0x00000000000c0947 */ /* 0x014ff40003800000 */
[----:B------:R-:W-:-:S04]  /*2000*/  SHF.L.U32 R3, R12, 0x1f, RZ ;  /* 0x0000001f0c037819 */ /* 0x000fc800000006ff */
[----:B------:R-:W2:Y:S02]  /*2010*/  SYNCS.PHASECHK.TRANS64.TRYWAIT P0, [UR17+0x28], R3 ;  /* 0x00002803ff0075a7 */ /* 0x000ea40008001111 */
[----:B--2---:R-:W-:Y:S05]  /*2020*/  @!P0 BRA `(.L_x_34) ;  /* 0x0000007c00dc8947 */ /* 0x004fea0003800000 */
.L_x_33:
[----:B------:R2:W-:Y:S01]  /*2030*/  @P3 SYNCS.ARRIVE.TRANS64 RZ, [UR17], R2 ;  /* 0x00000002ffff39a7 */ /* 0x0005e20008000011 */
[----:B------:R-:W-:-:S04]  /*2040*/  ULOP3.LUT UR5, UR21, 0x2, URZ, 0xfc, !UPT ;  /* 0x0000000215057892 */ /* 0x000fc8000f8efcff */
[----:B------:R-:W-:-:S09]  /*2050*/  UISETP.NE.AND UP0, UPT, UR5, 0x2, UPT ;  /* 0x000000020500788c */ /* 0x000fd2000bf05270 */
[----:B------:R-:W-:Y:S05]  /*2060*/  BRA.U UP0, `(.L_x_35) ;  /* 0x0000000100047547 */ /* 0x000fea000b800000 */
[----:B------:R-:W-:Y:S05]  /*2070*/  BPT.TRAP 0x1 ;  /* 0x000000040000795c */ /* 0x000fea0000300000 */
.L_x_35:
[----:B------:R-:W-:Y:S04]  /*2080*/  BSSY.RECONVERGENT B0, `(.L_x_36) ;  /* 0x0000003000007945 */ /* 0x000fe80003800200 */
[----:B------:R-:W-:Y:S05]  /*2090*/  @!P2 BRA `(.L_x_37) ;  /* 0x000000000004a947 */ /* 0x000fea0003800000 */
[----:B------:R-:W-:Y:S05]  /*20a0*/  BPT.TRAP 0x1 ;  /* 0x000000040000795c */ /* 0x000fea0000300000 */
.L_x_37:
[----:B------:R-:W-:Y:S05]  /*20b0*/  BSYNC.RECONVERGENT B0 ;  /* 0x0000000000007941 */ /* 0x000fea0003800200 */
.L_x_36:
[----:B------:R-:W-:Y:S02]  /*20c0*/  UIADD3 UR5, UPT, UPT, UR4, 0x1, URZ ;  /* 0x0000000104057890 */ /* 0x000fe4000fffe0ff */
[----:B------:R-:W-:Y:S02]  /*20d0*/  UIADD3 UR14, UP1, UPT, UR26, 0x80, URZ ;  /* 0x000000801a0e7890 */ /* 0x000fe4000ff3e0ff */
[----:B------:R-:W-:Y:S02]  /*20e0*/  UISETP.NE.AND UP0, UPT, UR5, 0x5, UPT ;  /* 0x000000050500788c */ /* 0x000fe4000bf05270 */
[----:B------:R-:W-:Y:S02]  /*20f0*/  ULEA UR16, UR4, UR30, 0xd ;  /* 0x0000001e04107291 */ /* 0x000fe4000f8e68ff */
[----:B------:R-:W-:Y:S02]  /*2100*/  USEL UR8, URZ, 0x1, UP0 ;  /* 0x00000001ff087887 */ /* 0x000fe40008000000 */
[----:B------:R-:W-:-:S02]  /*2110*/  USEL UR6, UR5, URZ, UP0 ;  /* 0x000000ff05067287 */ /* 0x000fc40008000000 */
[----:B------:R-:W-:Y:S02]  /*2120*/  UIADD3 UR22, UP0, UPT, UR26, 0x180, URZ ;  /* 0x000001801a167890 */ /* 0x000fe4000ff1e0ff */
[----:B------:R-:W-:Y:S01]  /*2130*/  LOP3.LUT R12, R12, UR8, RZ, 0x3c, !PT ;  /* 0x000000080c0c7c12 */ /* 0x000fe2000f8e3cff */
[----:B------:R-:W-:Y:S02]  /*2140*/  ULEA UR8, UR4, UR13, 0xe ;  /* 0x0000000d04087291 */ /* 0x000fe4000f8e70ff */
[----:B------:R-:W-:Y:S01]  /*2150*/  ULEA UR5, UR6, UR13, 0x3 ;  /* 0x0000000d06057291 */ /* 0x000fe2000f8e18ff */
[----:B-1----:R-:W-:Y:S01]  /*2160*/  SHF.L.U32 R0, R12, 0x1f, RZ ;  /* 0x0000001f0c007819 */ /* 0x002fe200000006ff */
[----:B------:R-:W-:Y:S02]  /*2170*/  USHF.L.U32 UR18, UR7, 0x6, URZ ;  /* 0x0000000607127899 */ /* 0x000fe400080006ff */
[----:B------:R-:W-:Y:S02]  /*2180*/  ULOP3.LUT UR17, UR17, 0xfefffff8, URZ, 0xc0, !UPT ;  /* 0xfefffff811117892 */ /* 0x000fe4000f8ec0ff */
[----:B------:R-:W-:-:S02]  /*2190*/  UIADD3.X UR15, UPT, UPT, URZ, UR27, URZ, UP1, !UPT ;  /* 0x0000001bff0f7290 */ /* 0x000fc40008ffe4ff */
[----:B------:R-:W-:Y:S01]  /*21a0*/  UPRMT UR4, URZ, 0x5410, UR24 ;  /* 0x00005410ff047896 */ /* 0x000fe20008000018 */
[----:B------:R3:W4:Y:S01]  /*21b0*/  SYNCS.PHASECHK.TRANS64.TRYWAIT P0, [UR5+0x28], R0 ;  /* 0x00002800ff0075a7 */ /* 0x0007220008001105 */
[----:B------:R-:W-:Y:S02]  /*21c0*/  UIADD3 UR8, UPT, UPT, UR8, 0x12400, URZ ;  /* 0x0001240008087890 */ /* 0x000fe4000fffe0ff */
[----:B------:R-:W-:Y:S01]  /*21d0*/  UIADD3.X UR23, UPT, UPT, URZ, UR27, URZ, UP0, !UPT ;  /* 0x0000001bff177290 */ /* 0x000fe200087fe4ff */
[----:B------:R-:W-:Y:S01]  /*21e0*/  UMOV UR32, 0x0 ;  /* 0x0000000000207882 */ /* 0x000fe20000000000 */
[----:B------:R-:W-:Y:S01]  /*21f0*/  UMOV UR33, 0x10000000 ;  /* 0x1000000000217882 */ /* 0x000fe20000000000 */
[----:B------:R-:W-:Y:S01]  /*2200*/  UMOV UR19, UR35 ;  /* 0x0000002300137c82 */ /* 0x000fe20008000000 */
[----:B------:R-:W-:Y:S01]  /*2210*/  UMOV UR20, UR36 ;  /* 0x0000002400147c82 */ /* 0x000fe20008000000 */
[----:B------:R-:W-:Y:S01]  /*2220*/  UMOV UR12, UR36 ;  /* 0x00000024000c7c82 */ /* 0x000fe20008000000 */
[----:B------:R-:W-:Y:S01]  /*2230*/  UMOV UR9, UR17 ;  /* 0x0000001100097c82 */ /* 0x000fe20008000000 */
[----:B------:R-:W-:Y:S01]  /*2240*/  UMOV UR10, UR18 ;  /* 0x00000012000a7c82 */ /* 0x000fe20008000000 */
[----:B------:R1:W-:Y:S01]  /*2250*/  UTMALDG.3D.MULTICAST.2CTA [UR16], [UR14], UR4, desc[UR32] ;  /* 0x000020100e0073b4 */ /* 0x0003e20008211804 */
[----:B------:R-:W-:-:S04]  /*2260*/  UIADD3 UR7, UPT, UPT, UR7, 0x1, URZ ;  /* 0x0000000107077890 */ /* 0x000fc8000fffe0ff */
[----:B------:R-:W-:Y:S01]  /*2270*/  UISETP.NE.AND UP0, UPT, UR7, UR25, UPT ;  /* 0x000000190700728c */ /* 0x000fe2000bf05270 */
[----:B------:R3:W-:Y:S01]  /*2280*/  UTMALDG.3D.2CTA [UR8], [UR22], desc[UR32] ;  /* 0x00002008160075b4 */ /* 0x0007e20008211000 */
[----:B-1----:R-:W-:-:S07]  /*2290*/  UMOV UR4, UR6 ;  /* 0x0000000600047c82 */ /* 0x002fce0008000000 */
[----:B---3--:R-:W-:Y:S05]  /*22a0*/  BRA.U UP0, `(.L_x_38) ;  /* 0xfffffffd00487547 */ /* 0x008fea000b83ffff */
.L_x_32:
[C---:B------:R-:W-:Y:S01]  /*22b0*/  LEA R3, R11.reuse, UR13, 0x3 ;  /* 0x0000000d0b037c11 */ /* 0x040fe2000f8e18ff */
[----:B------:R-:W-:Y:S01]  /*22c0*/  NOP ;  /* 0x0000000000007918 */ /* 0x000fe20000000000 */
[----:B-1----:R-:W-:Y:S02]  /*22d0*/  SHF.L.U32 R0, R10, 0x1f, RZ ;  /* 0x0000001f0a007819 */ /* 0x002fe400000006ff */
[----:B------:R-:W-:Y:S02]  /*22e0*/  LEA R5, R11, UR13, 0x4 ;  /* 0x0000000d0b057c11 */ /* 0x000fe4000f8e20ff */
[----:B--2-4-:R-:W1:Y:S02]  /*22f0*/  SYNCS.PHASECHK.TRANS64.TRYWAIT P0, [R3+URZ+0xa0], R0 ;  /* 0x0000a000030075a7 */ /* 0x014e6400080011ff */
[----:B-1----:R-:W-:Y:S05]  /*2300*/  @!P0 BRA `(.L_x_39) ;  /* 0x0000007c003c8947 */ /* 0x002fea0003800000 */
.L_x_153:
[----:B------:R-:W2:Y:S01]  /*2310*/  LDS.128 R4, [R5+0x130] ;  /* 0x0001300005047984 */ /* 0x000ea20000000c00 */
[----:B------:R-:W-:Y:S01]  /*2320*/  UISETP.GE.AND UP0, UPT, UR45, 0x1, UPT ;  /* 0x000000012d00788c */ /* 0x000fe2000bf06270 */
[----:B------:R-:W-:Y:S01]  /*2330*/  @!PT LDS RZ, [RZ] ;  /* 0x00000000fffff984 */ /* 0x000fe20000000800 */
[----:B------:R-:W-:Y:S01]  /*2340*/  @!PT LDS RZ, [RZ] ;  /* 0x00000000fffff984 */ /* 0x000fe20000000800 */
[----:B------:R-:W-:Y:S01]  /*2350*/  @!PT LDS RZ, [RZ] ;  /* 0x00000000fffff984 */ /* 0x000fe20000000800 */
[----:B------:R-:W-:Y:S01]  /*2360*/  @!PT LDS RZ, [RZ] ;  /* 0x00000000fffff984 */ /* 0x000fe20000000800 */
[----:B------:R3:W-:Y:S06]  /*2370*/  MEMBAR.ALL.CTA ;  /* 0x0000000000007992 */ /* 0x0007ec0000008000 */
[----:B---3--:R-:W3:Y:S01]  /*2380*/  FENCE.VIEW.ASYNC.S ;  /* 0x00000000000073c6 */ /* 0x008ee20000000000 */
[----:B--2---:R-:W-:-:S13]  /*2390*/  LOP3.LUT P0, RZ, R6, 0x1, RZ, 0xc0, !PT ;  /* 0x0000000106ff7812 */ /* 0x004fda000780c0ff */
[----:B---3--:R-:W-:Y:S01]  /*23a0*/  VOTEU.ANY UP1, P0 ;  /* 0x0000000000ff7886 */ /* 0x008fe20000020100 */
[----:B------:R-:W-:-:S13]  /*23b0*/  PLOP3.LUT P0, PT, PT, PT, UP1, 0x80, 0x8 ;  /* 0x000000000008781c */ /* 0x000fda0003f0f018 */
[----:B-1----:R-:W-:Y:S02]  /*23c0*/  @P0 LOP3.LUT R0, R5, 0xffff, RZ, 0xc0, !PT ;  /* 0x0000ffff05000812 */ /* 0x002fe400078ec0ff */
[----:B------:R-:W-:Y:S02]  /*23d0*/  @P0 MOV R2, R4 ;  /* 0x0000000400020202 */ /* 0x000fe40000000f00 */
[----:B------:R-:W-:Y:S01]  /*23e0*/  @P0 R2UR UR5, R0 ;  /* 0x00000000000502ca */ /* 0x000fe200000e0000 */
[----:B------:R-:W-:Y:S01]  /*23f0*/  VIADD R0, R3, 0xb0 ;  /* 0x000000b003007836 */ /* 0x000fe20000000000 */
[----:B------:R-:W-:Y:S02]  /*2400*/  @P0 SHF.R.U32.HI R4, RZ, 0x10, R5 ;  /* 0x00000010ff040819 */ /* 0x000fe40000011605 */
[----:B------:R-:W-:Y:S02]  /*2410*/  @P0 R2UR UR7, R2 ;  /* 0x00000000020702ca */ /* 0x000fe400000e0000 */
[----:B------:R-:W-:-:S02]  /*2420*/  PRMT R0, RZ, 0x654, R0 ;  /* 0x00000654ff007816 */ /* 0x000fc40000000000 */
[----:B------:R-:W-:Y:S02]  /*2430*/  @P0 R2UR UR4, R4 ;  /* 0x00000000040402ca */ /* 0x000fe400000e0000 */
[----:B------:R1:W-:Y:S03]  /*2440*/  SYNCS.ARRIVE.TRANS64.RED.A1T0 RZ, [R0+URZ], RZ ;  /* 0x000000ff00ff79a7 */ /* 0x0003e600081004ff */
[----:B------:R-:W-:-:S04]  /*2450*/  @UP1 UMOV UR31, UR5 ;  /* 0x00000005001f1c82 */ /* 0x000fc80008000000 */
[----:B------:R-:W-:-:S04]  /*2460*/  @UP1 UMOV UR37, UR7 ;  /* 0x0000000700251c82 */ /* 0x000fc80008000000 */
[----:B------:R-:W-:Y:S01]  /*2470*/  @UP1 UMOV UR36, UR4 ;  /* 0x0000000400241c82 */ /* 0x000fe20008000000 */
[----:B------:R-:W-:Y:S05]  /*2480*/  BRA.U !UP0, `(.L_x_40) ;  /* 0x0000000108d47547 */ /* 0x000fea000b800000 */
[----:B------:R-:W2:Y:S01]  /*2490*/  LDCU.128 UR16, c[0x0][0xb10] ;  /* 0x00016200ff1077ac */ /* 0x000ea20008000c00 */
[----:B------:R-:W3:Y:S01]  /*24a0*/  LDCU UR12, c[0x0][0xb20] ;  /* 0x00016400ff0c77ac */ /* 0x000ee20008000800 */
[----:B------:R-:W4:Y:S01]  /*24b0*/  LDCU UR20, c[0x0][0xb0c] ;  /* 0x00016180ff1477ac */ /* 0x000f220008000800 */
[----:B------:R-:W1:Y:S01]  /*24c0*/  LDCU.64 UR8, c[0x0][0xb28] ;  /* 0x00016500ff0877ac */ /* 0x000e620008000a00 */
[----:B------:R-:W-:Y:S02]  /*24d0*/  UISETP.NE.AND UP3, UPT, UR45, 0x1, UPT ;  /* 0x000000012d00788c */ /* 0x000fe4000bf65270 */
[----:B--2---:R-:W-:Y:S02]  /*24e0*/  UIMAD.WIDE.U32 UR10, UR38, UR19, URZ ;  /* 0x00000013260a72a5 */ /* 0x004fe4000f8e00ff */
[----:B------:R-:W-:Y:S02]  /*24f0*/  UIMAD.WIDE.U32 UR4, UR39, UR16, URZ ;  /* 0x00000010270472a5 */ /* 0x000fe4000f8e00ff */
[----:B------:R-:W-:-:S02]  /*2500*/  UISETP.NE.AND UP0, UPT, UR18, 0x1, UPT ;  /* 0x000000011200788c */ /* 0x000fc4000bf05270 */
[----:B------:R-:W-:Y:S01]  /*2510*/  UIMAD.WIDE.U32 UR22, UR31, UR19, URZ ;  /* 0x000000131f1672a5 */ /* 0x000fe2000f8e00ff */
[----:B------:R-:W-:Y:S02]  /*2520*/  UMOV UR10, UR11 ;  /* 0x0000000b000a7c82 */ /* 0x000fe40008000000 */
[----:B------:R-:W-:Y:S01]  /*2530*/  UMOV UR4, UR5 ;  /* 0x0000000500047c82 */ /* 0x000fe20008000000 */
[----:B---3--:R-:W-:Y:S02]  /*2540*/  USHF.R.U32.HI UR10, URZ, UR12, UR10 ;  /* 0x0000000cff0a7299 */ /* 0x008fe4000801160a */
[----:B----4-:R-:W-:Y:S02]  /*2550*/  UISETP.NE.AND UP2, UPT, UR20, 0x1, UPT ;  /* 0x000000011400788c */ /* 0x010fe4000bf45270 */
[----:B------:R-:W-:Y:S02]  /*2560*/  USHF.R.U32.HI UR4, URZ, UR17, UR4 ;  /* 0x00000011ff047299 */ /* 0x000fe40008011604 */
[----:B------:R-:W-:-:S02]  /*2570*/  USEL UR5, UR38, UR10, !UP0 ;  /* 0x0000000a26057287 */ /* 0x000fc4000c000000 */
[----:B------:R-:W-:Y:S02]  /*2580*/  USEL UR7, UR39, UR4, !UP2 ;  /* 0x0000000427077287 */ /* 0x000fe4000d000000 */
[----:B-1----:R-:W-:Y:S01]  /*2590*/  UIMAD.WIDE.U32 UR10, UR5, UR8, URZ ;  /* 0x00000008050a72a5 */ /* 0x002fe2000f8e00ff */
[----:B------:R-:W-:Y:S01]  /*25a0*/  UMOV UR4, UR23 ;  /* 0x0000001700047c82 */ /* 0x000fe20008000000 */
[----:B------:R-:W-:Y:S02]  /*25b0*/  UIMAD.WIDE.U32 UR14, UR37, UR16, URZ ;  /* 0x00000010250e72a5 */ /* 0x000fe4000f8e00ff */
[----:B------:R-:W-:-:S03]  /*25c0*/  UIMAD.WIDE.U32 UR22, UR7, UR8, URZ ;  /* 0x00000008071672a5 */ /* 0x000fc6000f8e00ff */
[----:B------:R-:W-:Y:S01]  /*25d0*/  UMOV UR10, UR11 ;  /* 0x0000000b000a7c82 */ /* 0x000fe20008000000 */
[----:B------:R-:W-:Y:S02]  /*25e0*/  USHF.R.U32.HI UR4, URZ, UR12, UR4 ;  /* 0x0000000cff047299 */ /* 0x000fe40008011604 */
[----:B------:R-:W-:Y:S01]  /*25f0*/  @UP3 USHF.R.U32.HI UR5, URZ, UR9, UR10 ;  /* 0x00000009ff053299 */ /* 0x000fe2000801160a */
[----:B------:R-:W-:Y:S01]  /*2600*/  UMOV UR14, UR15 ;  /* 0x0000000f000e7c82 */ /* 0x000fe20008000000 */
[----:B------:R-:W-:Y:S01]  /*2610*/  UMOV UR22, UR23 ;  /* 0x0000001700167c82 */ /* 0x000fe20008000000 */
[----:B------:R-:W-:Y:S02]  /*2620*/  USHF.R.U32.HI UR17, URZ, UR17, UR14 ;  /* 0x00000011ff117299 */ /* 0x000fe4000801160e */
[----:B------:R-:W-:Y:S02]  /*2630*/  USEL UR4, UR31, UR4, !UP0 ;  /* 0x000000041f047287 */ /* 0x000fe4000c000000 */
[----:B------:R-:W-:-:S02]  /*2640*/  @UP3 USHF.R.U32.HI UR7, URZ, UR9, UR22 ;  /* 0x00000009ff073299 */ /* 0x000fc40008011616 */
[----:B------:R-:W-:Y:S02]  /*2650*/  UIMAD UR10, UR45, UR5, URZ ;  /* 0x000000052d0a72a4 */ /* 0x000fe4000f8e02ff */
[----:B------:R-:W-:Y:S02]  /*2660*/  USEL UR5, UR37, UR17, !UP2 ;  /* 0x0000001125057287 */ /* 0x000fe4000d000000 */
[----:B------:R-:W-:Y:S02]  /*2670*/  UIMAD UR12, UR45, UR7, URZ ;  /* 0x000000072d0c72a4 */ /* 0x000fe4000f8e02ff */
[----:B------:R-:W-:Y:S02]  /*2680*/  UISETP.GE.AND UP0, UPT, UR4, UR10, UPT ;  /* 0x0000000a0400728c */ /* 0x000fe4000bf06270 */
[----:B------:R-:W-:Y:S02]  /*2690*/  UIMAD.WIDE.U32 UR10, UR4, UR8, URZ ;  /* 0x00000008040a72a5 */ /* 0x000fe4000f8e00ff */
[----:B------:R-:W-:-:S02]  /*26a0*/  UISETP.GE.OR UP0, UPT, UR5, UR12, UP0 ;  /* 0x0000000c0500728c */ /* 0x000fc40008706670 */
[----:B------:R-:W-:Y:S02]  /*26b0*/  UIMAD.WIDE.U32 UR14, UR5, UR8, URZ ;  /* 0x00000008050e72a5 */ /* 0x000fe4000f8e00ff */
[----:B------:R-:W-:Y:S01]  /*26c0*/  UIADD3 UR12, UPT, UPT, -UR5, URZ, URZ ;  /* 0x000000ff050c7290 */ /* 0x000fe2000fffe1ff */
[----:B------:R-:W-:Y:S01]  /*26d0*/  UMOV UR10, UR11 ;  /* 0x0000000b000a7c82 */ /* 0x000fe20008000000 */
[----:B------:R-:W-:Y:S02]  /*26e0*/  UIADD3 UR11, UPT, UPT, -UR4, URZ, URZ ;  /* 0x000000ff040b7290 */ /* 0x000fe4000fffe1ff */
[----:B------:R-:W-:-:S03]  /*26f0*/  USHF.R.U32.HI UR10, URZ, UR9, UR10 ;  /* 0x00000009ff0a7299 */ /* 0x000fc6000801160a */
[----:B------:R-:W-:Y:S01]  /*2700*/  @!UP0 UMOV UR8, UR15 ;  /* 0x0000000f00088c82 */ /* 0x000fe20008000000 */
[----:B------:R-:W-:Y:S02]  /*2710*/  UIMAD UR11, UR18, UR11, UR31 ;  /* 0x0000000b120b72a4 */ /* 0x000fe4000f8e021f */
[----:B------:R-:W-:Y:S02]  /*2720*/  USEL UR10, UR4, UR10, !UP3 ;  /* 0x0000000a040a7287 */ /* 0x000fe4000d800000 */
[----:B------:R-:W-:Y:S02]  /*2730*/  @!UP0 USHF.R.U32.HI UR8, URZ, UR9, UR8 ;  /* 0x00000009ff088299 */ /* 0x000fe40008011608 */
[----:B------:R-:W-:Y:S02]  /*2740*/  UIADD3 UR9, UPT, UPT, -UR10, URZ, URZ ;  /* 0x000000ff0a097290 */ /* 0x000fe4000fffe1ff */
[----:B------:R-:W-:Y:S02]  /*2750*/  @!UP0 USEL UR8, UR5, UR8, !UP3 ;  /* 0x0000000805088287 */ /* 0x000fe4000d800000 */
[----:B------:R-:W-:-:S02]  /*2760*/  UIMAD UR9, UR45, UR9, UR4 ;  /* 0x000000092d0972a4 */ /* 0x000fc4000f8e0204 */
[----:B------:R-:W-:Y:S02]  /*2770*/  @!UP0 UIADD3 UR10, UPT, UPT, UR10, -UR8, URZ ;  /* 0x800000080a0a8290 */ /* 0x000fe4000fffe0ff */
[----:B------:R-:W-:Y:S02]  /*2780*/  @!UP0 UIMAD UR8, UR9, UR7, UR8 ;  /* 0x00000007090882a4 */ /* 0x000fe4000f8e0208 */
[----:B------:R-:W-:Y:S02]  /*2790*/  @!UP0 UIMAD UR4, UR45, UR10, UR5 ;  /* 0x0000000a2d0482a4 */ /* 0x000fe4000f8e0205 */
[----:B------:R-:W-:Y:S02]  /*27a0*/  UIMAD UR7, UR20, UR12, UR37 ;  /* 0x0000000c140772a4 */ /* 0x000fe4000f8e0225 */
[----:B------:R-:W-:Y:S01]  /*27b0*/  UIMAD UR31, UR4, UR18, UR11 ;  /* 0x00000012041f72a4 */ /* 0x000fe2000f8e020b */
[----:B------:R-:W-:Y:S02]  /*27c0*/  @!UP0 UMOV UR5, UR8 ;  /* 0x0000000800058c82 */ /* 0x000fe40008000000 */
[----:B------:R-:W-:-:S12]  /*27d0*/  UIMAD UR37, UR5, UR20, UR7 ;  /* 0x00000014052572a4 */ /* 0x000fd8000f8e0207 */
.L_x_40:
[----:B------:R-:W2:Y:S02]  /*27e0*/  LDCU UR4, c[0x0][0xb30] ;  /* 0x00016600ff0477ac */ /* 0x000ea40008000800 */
[----:B--2---:R-:W-:-:S09]  /*27f0*/  UISETP.NE.AND UP0, UPT, UR4, 0x1, UPT ;  /* 0x000000010400788c */ /* 0x004fd2000bf05270 */
[----:B------:R-:W-:Y:S05]  /*2800*/  BRA.U UP0, `(.L_x_41) ;  /* 0x0000000100447547 */ /* 0x000fea000b800000 */
[----:B------:R-:W2:Y:S01]  /*2810*/  LDCU.128 UR16, c[0x0][0xb10] ;  /* 0x00016200ff1077ac */ /* 0x000ea20008000c00 */
[----:B------:R-:W3:Y:S01]  /*2820*/  LDCU UR10, c[0x0][0xb0c] ;  /* 0x00016180ff0a77ac */ /* 0x000ee20008000800 */
[----:B------:R-:W4:Y:S01]  /*2830*/  LDCU UR7, c[0x0][0xb20] ;  /* 0x00016400ff0777ac */ /* 0x000f220008000800 */
[----:B--2---:R-:W-:Y:S02]  /*2840*/  UIMAD.WIDE.U32 UR8, UR37, UR16, URZ ;  /* 0x00000010250872a5 */ /* 0x004fe4000f8e00ff */
[----:B------:R-:W-:Y:S02]  /*2850*/  UIMAD.WIDE.U32 UR4, UR31, UR19, URZ ;  /* 0x000000131f0472a5 */ /* 0x000fe4000f8e00ff */
[----:B---3--:R-:W-:Y:S02]  /*2860*/  UISETP.NE.AND UP2, UPT, UR10, 0x1, UPT ;  /* 0x000000010a00788c */ /* 0x008fe4000bf45270 */
[----:B------:R-:W-:Y:S01]  /*2870*/  UISETP.NE.AND UP0, UPT, UR18, 0x1, UPT ;  /* 0x000000011200788c */ /* 0x000fe2000bf05270 */
[----:B------:R-:W-:-:S02]  /*2880*/  UMOV UR8, UR9 ;  /* 0x0000000900087c82 */ /* 0x000fc40008000000 */
[----:B------:R-:W-:Y:S01]  /*2890*/  UMOV UR4, UR5 ;  /* 0x0000000500047c82 */ /* 0x000fe20008000000 */
[----:B------:R-:W-:Y:S02]  /*28a0*/  USHF.R.U32.HI UR17, URZ, UR17, UR8 ;  /* 0x00000011ff117299 */ /* 0x000fe40008011608 */
[----:B----4-:R-:W-:Y:S02]  /*28b0*/  USHF.R.U32.HI UR4, URZ, UR7, UR4 ;  /* 0x00000007ff047299 */ /* 0x010fe40008011604 */
[----:B------:R-:W-:Y:S02]  /*28c0*/  USEL UR5, UR37, UR17, !UP2 ;  /* 0x0000001125057287 */ /* 0x000fe4000d000000 */
[----:B------:R-:W-:-:S04]  /*28d0*/  USEL UR4, UR31, UR4, !UP0 ;  /* 0x000000041f047287 */ /* 0x000fc8000c000000 */
[----:B------:R-:W-:Y:S02]  /*28e0*/  UIADD3 UR7, UPT, UPT, UR5, -UR4, URZ ;  /* 0x8000000405077290 */ /* 0x000fe4000fffe0ff */
[----:B------:R-:W-:Y:S02]  /*28f0*/  UIADD3 UR4, UPT, UPT, -UR5, UR4, URZ ;  /* 0x0000000405047290 */ /* 0x000fe4000fffe1ff */
[----:B------:R-:W-:Y:S02]  /*2900*/  UIMAD UR31, UR7, UR18, UR31 ;  /* 0x00000012071f72a4 */ /* 0x000fe4000f8e021f */
[----:B------:R-:W-:-:S12]  /*2910*/  UIMAD UR37, UR4, UR10, UR37 ;  /* 0x0000000a042572a4 */ /* 0x000fd8000f8e0225 */
.L_x_41:
[----:B------:R-:W-:Y:S01]  /*2920*/  VIADD R11, R11, 0x1 ;  /* 0x000000010b0b7836 */ /* 0x000fe20000000000 */
[----:B------:R-:W-:Y:S02]  /*2930*/  R2UR UR5, R83 ;  /* 0x00000000530572ca */ /* 0x000fe400000e0000 */
[----:B------:R-:W-:Y:S02]  /*2940*/  R2UR UR4, R82 ;  /* 0x00000000520472ca */ /* 0x000fe400000e0000 */
[C---:B------:R-:W-:Y:S02]  /*2950*/  ISETP.NE.AND P0, PT, R11.reuse, 0x2, PT ;  /* 0x000000020b00780c */ /* 0x040fe40003f05270 */
[----:B------:R-:W-:Y:S02]  /*2960*/  PLOP3.LUT P1, PT, PT, PT, PT, 0x80, 0x8 ;  /* 0x000000000008781c */ /* 0x000fe40003f2f070 */
[----:B------:R-:W-:Y:S02]  /*2970*/  SEL R3, RZ, 0x1, P0 ;  /* 0x00000001ff037807 */ /* 0x000fe40000000000 */
[----:B------:R-:W-:-:S02]  /*2980*/  SEL R11, R11, RZ, P0 ;  /* 0x000000ff0b0b7207 */ /* 0x000fc40000000000 */
[----:B------:R-:W-:Y:S01]  /*2990*/  LOP3.LUT R10, R10, R3, RZ, 0x3c, !PT ;  /* 0x000000030a0a7212 */ /* 0x000fe200078e3cff */
[----:B------:R-:W-:Y:S02]  /*29a0*/  UIADD3 UR20, UPT, UPT, UR37, UR5, URZ ;  /* 0x0000000525147290 */ /* 0x000fe4000fffe0ff */
[----:B------:R-:W-:Y:S01]  /*29b0*/  UIADD3 UR32, UPT, UPT, UR31, UR4, URZ ;  /* 0x000000041f207290 */ /* 0x000fe2000fffe0ff */
[----:B------:R-:W-:Y:S11]  /*29c0*/  BRA.U UP1, `(.L_x_42) ;  /* 0xfffffff101387547 */ /* 0x000ff6000b83ffff */
[----:B------:R-:W-:Y:S01]  /*29d0*/  UIADD3 UR13, UPT, UPT, UR13, 0x28, URZ ;  /* 0x000000280d0d7890 */ /* 0x000fe2000fffe0ff */
[----:B------:R-:W-:-:S03]  /*29e0*/  SHF.L.U32 R3, R12, 0x1f, RZ ;  /* 0x0000001f0c037819 */ /* 0x000fc600000006ff */
[----:B------:R-:W-:-:S09]  /*29f0*/  ULEA UR4, UR6, UR13, 0x3 ;  /* 0x0000000d06047291 */ /* 0x000fd2000f8e18ff */
[----:B------:R-:W2:Y:S02]  /*2a00*/  SYNCS.PHASECHK.TRANS64.TRYWAIT P0, [UR4], R3 ;  /* 0x00000003ff0075a7 */ /* 0x000ea40008001104 */
[----:B--2---:R-:W-:Y:S05]  /*2a10*/  @!P0 BRA `(.L_x_43) ;  /* 0x00000074008c8947 */ /* 0x004fea0003800000 */
.L_x_155:
[----:B------:R-:W-:-:S04]  /*2a20*/  UIADD3 UR4, UPT, UPT, UR6, 0x1, URZ ;  /* 0x0000000106047890 */ /* 0x000fc8000fffe0ff */
[----:B------:R-:W-:-:S04]  /*2a30*/  UISETP.NE.AND UP0, UPT, UR4, 0x5, UPT ;  /* 0x000000050400788c */ /* 0x000fc8000bf05270 */
[----:B------:R-:W-:Y:S02]  /*2a40*/  USEL UR6, URZ, 0x1, UP0 ;  /* 0x00000001ff067887 */ /* 0x000fe40008000000 */
[----:B------:R-:W-:-:S04]  /*2a50*/  USEL UR4, UR4, URZ, UP0 ;  /* 0x000000ff04047287 */ /* 0x000fc80008000000 */
[----:B------:R-:W-:Y:S01]  /*2a60*/  ULEA UR5, UR4, UR13, 0x3 ;  /* 0x0000000d04057291 */ /* 0x000fe2000f8e18ff */
[----:B------:R-:W-:-:S04]  /*2a70*/  LOP3.LUT R2, R12, UR6, RZ, 0x3c, !PT ;  /* 0x000000060c027c12 */ /* 0x000fc8000f8e3cff */
[----:B-1----:R-:W-:-:S04]  /*2a80*/  SHF.L.U32 R3, R2, 0x1f, RZ ;  /* 0x0000001f02037819 */ /* 0x002fc800000006ff */
[----:B------:R-:W1:Y:S02]  /*2a90*/  SYNCS.PHASECHK.TRANS64.TRYWAIT P0, [UR5], R3 ;  /* 0x00000003ff0075a7 */ /* 0x000e640008001105 */
[----:B-1----:R-:W-:Y:S05]  /*2aa0*/  @!P0 BRA `(.L_x_44) ;  /* 0x0000007400808947 */ /* 0x002fea0003800000 */
.L_x_157:
        /* <DEDUP_REMOVED lines=9> */
.L_x_159:
        /* <DEDUP_REMOVED lines=9> */
.L_x_161:
[----:B------:R-:W-:-:S04]  /*2bd0*/  UIADD3 UR4, UPT, UPT, UR4, 0x1, URZ ;  /* 0x0000000104047890 */ /* 0x000fc8000fffe0ff */
[----:B------:R-:W-:-:S04]  /*2be0*/  UISETP.NE.AND UP0, UPT, UR4, 0x5, UPT ;  /* 0x000000050400788c */ /* 0x000fc8000bf05270 */
[----:B------:R-:W-:Y:S02]  /*2bf0*/  USEL UR5, URZ, 0x1, UP0 ;  /* 0x00000001ff057887 */ /* 0x000fe40008000000 */
[----:B------:R-:W-:-:S04]  /*2c00*/  USEL UR4, UR4, URZ, UP0 ;  /* 0x000000ff04047287 */ /* 0x000fc80008000000 */
[----:B------:R-:W-:Y:S01]  /*2c10*/  ULEA UR4, UR4, UR13, 0x3 ;  /* 0x0000000d04047291 */ /* 0x000fe2000f8e18ff */
[----:B-1----:R-:W-:-:S04]  /*2c20*/  LOP3.LUT R3, R2, UR5, RZ, 0x3c, !PT ;  /* 0x0000000502037c12 */ /* 0x002fc8000f8e3cff */
[----:B------:R-:W-:Y:S01]  /*2c30*/  SHF.L.U32 R3, R3, 0x1f, RZ ;  /* 0x0000001f03037819 */ /* 0x000fe200000006ff */
[----:B------:R-:W-:-:S07]  /*2c40*/  IMAD.U32 R0, RZ, RZ, UR4 ;  /* 0x00000004ff007e24 */ /* 0x000fce000f8e00ff */
.L_x_47:
[----:B-1----:R1:W2:Y:S02]  /*2c50*/  SYNCS.PHASECHK.TRANS64.TRYWAIT P0, [R0+URZ], R3 ;  /* 0x00000003000075a7 */ /* 0x0022a400080011ff */
[----:B--2---:R-:W-:Y:S05]  /*2c60*/  @!P0 NANOSLEEP.SYNCS 0x989680 ;  /* 0x009896800000895d */ /* 0x004fea0003900000 */
[----:B------:R-:W2:Y:S02]  /*2c70*/  @!P0 SYNCS.PHASECHK.TRANS64 P0, [R0+URZ], R3 ;  /* 0x00000003000085a7 */ /* 0x000ea400080010ff */
[----:B--2---:R-:W-:Y:S05]  /*2c80*/  @P0 EXIT ;  /* 0x000000000000094d */ /* 0x004fea0003800000 */
[----:B------:R-:W-:Y:S05]  /*2c90*/  BRA `(.L_x_47) ;  /* 0xfffffffc00ec7947 */ /* 0x000fea000383ffff */
.L_x_22:
[----:B------:R-:W1:Y:S02]  /*2ca0*/  S2UR UR4, SR_CgaCtaId ;  /* 0x00000000000479c3 */ /* 0x000e640000008800 */
[----:B-1----:R-:W-:-:S04]  /*2cb0*/  UISETP.NE.AND UP0, UPT, UR4, URZ, UPT ;  /* 0x000000ff0400728c */ /* 0x002fc8000bf05270 */
[----:B------:R-:W-:-:S09]  /*2cc0*/  UISETP.NE.OR UP0, UPT, UR13, 0x1, UP0 ;  /* 0x000000010d00788c */ /* 0x000fd20008705670 */
[----:B------:R-:W-:Y:S05]  /*2cd0*/  BRA.U UP0, `(.L_x_48) ;  /* 0x00000005004c7547 */ /* 0x000fea000b800000 */
[----:B------:R-:W1:Y:S01]  /*2ce0*/  S2UR UR5, SR_CgaCtaId ;  /* 0x00000000000579c3 */ /* 0x000e620000008800 */
[----:B------:R-:W-:Y:S01]  /*2cf0*/  UMOV UR4, 0x400 ;  /* 0x0000040000047882 */ /* 0x000fe20000000000 */
[----:B------:R-:W-:Y:S01]  /*2d00*/  ISETP.GE.U32.AND P2, PT, R3, 0x4, PT ;  /* 0x000000040300780c */ /* 0x000fe20003f46070 */
[----:B------:R-:W-:Y:S01]  /*2d10*/  IMAD.MOV.U32 R12, RZ, RZ, 0x1 ;  /* 0x00000001ff0c7424 */ /* 0x000fe200078e00ff */
[----:B------:R-:W-:Y:S02]  /*2d20*/  CS2R R10, SRZ ;  /* 0x00000000000a7805 */ /* 0x000fe4000001ff00 */
[----:B------:R-:W-:Y:S01]  /*2d30*/  CS2R R8, SRZ ;  /* 0x0000000000087805 */ /* 0x000fe2000001ff00 */
[----:B-1----:R-:W-:-:S03]  /*2d40*/  ULEA UR6, UR5, UR4, 0x18 ;  /* 0x0000000405067291 */ /* 0x002fc6000f8ec0ff */
[----:B------:R-:W-:-:S09]  /*2d50*/  UMOV UR5, URZ ;  /* 0x000000ff00057c82 */ /* 0x000fd20008000000 */
.L_x_52:
[----:B------:R-:W-:Y:S02]  /*2d60*/  LEA R0, R8, UR6, 0x3 ;  /* 0x0000000608007c11 */ /* 0x000fe4000f8e18ff */
[----:B------:R-:W-:-:S03]  /*2d70*/  SHF.L.U32 R5, R9, 0x1f, RZ ;  /* 0x0000001f09057819 */ /* 0x000fc600000006ff */
[----:B------:R-:W-:Y:S01]  /*2d80*/  VIADD R4, R0, 0x110 ;  /* 0x0000011000047836 */ /* 0x000fe20000000000 */
[----:B------:R-:W1:Y:S02]  /*2d90*/  SYNCS.PHASECHK.TRANS64.TRYWAIT P0, [R0+URZ+0x100], R5 ;  /* 0x00010005000075a7 */ /* 0x000e6400080011ff */
[----:B-1----:R-:W-:Y:S05]  /*2da0*/  @!P0 BRA `(.L_x_49) ;  /* 0x0000007400088947 */ /* 0x002fea0003800000 */
.L_x_162:
[----:B------:R-:W-:Y:S01]  /*2db0*/  ULEA UR4, UR5, UR6, 0x3 ;  /* 0x0000000605047291 */ /* 0x000fe2000f8e18ff */
[----:B------:R-:W-:Y:S01]  /*2dc0*/  PRMT R4, RZ, 0x654, R4 ;  /* 0x00000654ff047816 */ /* 0x000fe20000000004 */
[----:B-1----:R-:W-:Y:S01]  /*2dd0*/  @!P2 IMAD.MOV.U32 R5, RZ, RZ, 0x10 ;  /* 0x00000010ff05a424 */ /* 0x002fe200078e00ff */
[----:B------:R-:W-:Y:S01]  /*2de0*/  SHF.L.U32 R7, R12, 0x1f, RZ ;  /* 0x0000001f0c077819 */ /* 0x000fe200000006ff */
[----:B------:R-:W-:Y:S01]  /*2df0*/  UIADD3 UR7, UPT, UPT, UR4, 0xa0, URZ ;  /* 0x000000a004077890 */ /* 0x000fe2000fffe0ff */
[----:B------:R1:W-:Y:S05]  /*2e00*/  SYNCS.ARRIVE.TRANS64.RED.A1T0 RZ, [R4+URZ], RZ ;  /* 0x000000ff04ff79a7 */ /* 0x0003ea00081004ff */
[----:B------:R-:W-:Y:S01]  /*2e10*/  IMAD.U32 R0, RZ, RZ, UR7 ;  /* 0x00000007ff007e24 */ /* 0x000fe2000f8e00ff */
[----:B------:R-:W2:Y:S04]  /*2e20*/  SYNCS.PHASECHK.TRANS64.TRYWAIT P0, [UR4+0xb0], R7 ;  /* 0x0000b007ff0075a7 */ /* 0x000ea80008001104 */
[----:B------:R-:W-:Y:S01]  /*2e30*/  PRMT R13, R3, 0x654, R0 ;  /* 0x00000654030d7816 */ /* 0x000fe20000000000 */
[----:B-12---:R-:W-:Y:S06]  /*2e40*/  @!P0 BRA `(.L_x_50) ;  /* 0x0000007000f48947 */ /* 0x006fec0003800000 */
.L_x_164:
[----:B------:R-:W-:Y:S01]  /*2e50*/  ULEA UR8, UR5, UR6, 0x4 ;  /* 0x0000000605087291 */ /* 0x000fe2000f8e20ff */
[----:B------:R-:W-:Y:S01]  /*2e60*/  SEL R2, R13, R2, !P2 ;  /* 0x000000020d027207 */ /* 0x000fe20005000000 */
[----:B------:R-:W-:Y:S01]  /*2e70*/  UIADD3 UR9, UPT, UPT, UR4, 0xa0, URZ ;  /* 0x000000a004097890 */ /* 0x000fe2000fffe0ff */
[----:B-1----:R-:W-:Y:S01]  /*2e80*/  LEA R0, R11, UR6, 0x3 ;  /* 0x000000060b007c11 */ /* 0x002fe2000f8e18ff */
[----:B------:R-:W-:Y:S01]  /*2e90*/  UIADD3 UR8, UPT, UPT, UR8, 0x130, URZ ;  /* 0x0000013008087890 */ /* 0x000fe2000fffe0ff */
[----:B------:R1:W-:Y:S01]  /*2ea0*/  @!P2 SYNCS.ARRIVE.TRANS64.RED RZ, [R2+URZ], R5 ;  /* 0x0000000502ffa9a7 */ /* 0x0003e200080004ff */
[----:B------:R-:W-:Y:S01]  /*2eb0*/  UIADD3 UR4, UPT, UPT, UR5, 0x1, URZ ;  /* 0x0000000105047890 */ /* 0x000fe2000fffe0ff */
[----:B------:R-:W-:-:S03]  /*2ec0*/  VIADD R8, R8, 0x1 ;  /* 0x0000000108087836 */ /* 0x000fc60000000000 */
[----:B------:R-:W-:Y:S02]  /*2ed0*/  UISETP.NE.AND UP0, UPT, UR4, 0x2, UPT ;  /* 0x000000020400788c */ /* 0x000fe4000bf05270 */
[----:B------:R-:W-:Y:S01]  /*2ee0*/  ISETP.NE.AND P0, PT, R8, 0x2, PT ;  /* 0x000000020800780c */ /* 0x000fe20003f05270 */
[----:B------:R-:W-:Y:S06]  /*2ef0*/  UGETNEXTWORKID.BROADCAST [UR8], [UR9] ;  /* 0x00000000080073ca */ /* 0x000fec0008000100 */
[----:B------:R-:W-:Y:S02]  /*2f00*/  USEL UR7, URZ, 0x1, UP0 ;  /* 0x00000001ff077887 */ /* 0x000fe40008000000 */
[----:B------:R-:W-:-:S04]  /*2f10*/  USEL UR5, UR4, URZ, UP0 ;  /* 0x000000ff04057287 */ /* 0x000fc80008000000 */
[----:B------:R-:W-:Y:S02]  /*2f20*/  LOP3.LUT R12, R12, UR7, RZ, 0x3c, !PT ;  /* 0x000000070c0c7c12 */ /* 0x000fe4000f8e3cff */
[----:B-1----:R-:W-:-:S04]  /*2f30*/  SHF.L.U32 R5, R10, 0x1f, RZ ;  /* 0x0000001f0a057819 */ /* 0x002fc800000006ff */
[----:B------:R-:W1:Y:S02]  /*2f40*/  SYNCS.PHASECHK.TRANS64.TRYWAIT P1, [R0+URZ+0xa0], R5 ;  /* 0x0000a005000075a7 */ /* 0x000e6400080211ff */
[----:B-1----:R-:W-:Y:S05]  /*2f50*/  @!P1 BRA `(.L_x_51) ;  /* 0x0000007000c89947 */ /* 0x002fea0003800000 */
.L_x_165:
[C---:B------:R-:W-:Y:S01]  /*2f60*/  LEA R4, R11.reuse, UR6, 0x4 ;  /* 0x000000060b047c11 */ /* 0x040fe2000f8e20ff */
[----:B-1----:R-:W-:Y:S01]  /*2f70*/  VIADD R0, R0, 0xb0 ;  /* 0x000000b000007836 */ /* 0x002fe20000000000 */
[----:B------:R-:W-:Y:S01]  /*2f80*/  SEL R8, R8, RZ, P0 ;  /* 0x000000ff08087207 */ /* 0x000fe20000000000 */
[----:B------:R-:W-:-:S03]  /*2f90*/  VIADD R11, R11, 0x1 ;  /* 0x000000010b0b7836 */ /* 0x000fc60000000000 */
[----:B------:R-:W1:Y:S01]  /*2fa0*/  LDS.128 R4, [R4+0x130] ;  /* 0x0001300004047984 */ /* 0x000e620000000c00 */
[----:B------:R-:W-:Y:S02]  /*2fb0*/  PRMT R0, RZ, 0x654, R0 ;  /* 0x00000654ff007816 */ /* 0x000fe40000000000 */
[C---:B------:R-:W-:Y:S01]  /*2fc0*/  ISETP.NE.AND P1, PT, R11.reuse, 0x2, PT ;  /* 0x000000020b00780c */ /* 0x040fe20003f25270 */
[----:B------:R-:W-:Y:S01]  /*2fd0*/  @!PT LDS RZ, [RZ] ;  /* 0x00000000fffff984 */ /* 0x000fe20000000800 */
[----:B------:R-:W-:Y:S01]  /*2fe0*/  @!PT LDS RZ, [RZ] ;  /* 0x00000000fffff984 */ /* 0x000fe20000000800 */
[----:B------:R-:W-:Y:S01]  /*2ff0*/  @!PT LDS RZ, [RZ] ;  /* 0x00000000fffff984 */ /* 0x000fe20000000800 */
[----:B------:R-:W-:Y:S01]  /*3000*/  @!PT LDS RZ, [RZ] ;  /* 0x00000000fffff984 */ /* 0x000fe20000000800 */
[----:B------:R2:W-:Y:S06]  /*3010*/  MEMBAR.ALL.CTA ;  /* 0x0000000000007992 */ /* 0x0005ec0000008000 */
[----:B--2---:R-:W2:Y:S01]  /*3020*/  FENCE.VIEW.ASYNC.S ;  /* 0x00000000000073c6 */ /* 0x004ea20000000000 */
[----:B------:R-:W-:Y:S01]  /*3030*/  SEL R11, R11, RZ, P1 ;  /* 0x000000ff0b0b7207 */ /* 0x000fe20000800000 */
[----:B--2---:R2:W-:Y:S01]  /*3040*/  SYNCS.ARRIVE.TRANS64.RED.A1T0 RZ, [R0+URZ], RZ ;  /* 0x000000ff00ff79a7 */ /* 0x0045e200081004ff */
[----:B-1----:R-:W-:-:S02]  /*3050*/  LOP3.LUT P3, RZ, R6, 0x1, RZ, 0xc0, !PT ;  /* 0x0000000106ff7812 */ /* 0x002fc4000786c0ff */
[----:B------:R-:W-:-:S04]  /*3060*/  SEL R5, RZ, 0x1, P1 ;  /* 0x00000001ff057807 */ /* 0x000fc80000800000 */
[----:B------:R-:W-:Y:S02]  /*3070*/  LOP3.LUT R10, R10, R5, RZ, 0x3c, !PT ;  /* 0x000000050a0a7212 */ /* 0x000fe400078e3cff */
[----:B--2---:R-:W-:-:S04]  /*3080*/  SEL R0, RZ, 0x1, P0 ;  /* 0x00000001ff007807 */ /* 0x004fc80000000000 */
[----:B------:R-:W-:Y:S01]  /*3090*/  LOP3.LUT R9, R9, R0, RZ, 0x3c, !PT ;  /* 0x0000000009097212 */ /* 0x000fe200078e3cff */
[----:B------:R-:W-:Y:S06]  /*30a0*/  @P3 BRA `(.L_x_52) ;  /* 0xfffffffc002c3947 */ /* 0x000fec000383ffff */
[----:B------:R-:W-:Y:S01]  /*30b0*/  ULEA UR4, UR5, UR6, 0x3 ;  /* 0x0000000605047291 */ /* 0x000fe2000f8e18ff */
[----:B------:R-:W-:-:S08]  /*30c0*/  SHF.L.U32 R3, R12, 0x1f, RZ ;  /* 0x0000001f0c037819 */ /* 0x000fd000000006ff */
[----:B------:R-:W1:Y:S02]  /*30d0*/  SYNCS.PHASECHK.TRANS64 P0, [UR4+0xb0], R3 ;  /* 0x0000b003ff0075a7 */ /* 0x000e640008001004 */
[----:B-1----:R-:W-:Y:S05]  /*30e0*/  @P0 BRA `(.L_x_53) ;  /* 0x0000000000080947 */ /* 0x002fea0003800000 */
[----:B------:R-:W1:Y:S02]  /*30f0*/  SYNCS.PHASECHK.TRANS64.TRYWAIT P0, [UR4+0xb0], R3 ;  /* 0x0000b003ff0075a7 */ /* 0x000e640008001104 */
[----:B-1----:R-:W-:Y:S05]  /*3100*/  @!P0 BRA `(.L_x_54) ;  /* 0x0000007000708947 */ /* 0x002fea0003800000 */
.L_x_53:
[----:B------:R-:W-:-:S04]  /*3110*/  UIADD3 UR7, UPT, UPT, UR5, 0x1, URZ ;  /* 0x0000000105077890 */ /* 0x000fc8000fffe0ff */
[----:B------:R-:W-:-:S04]  /*3120*/  UISETP.NE.AND UP0, UPT, UR7, 0x2, UPT ;  /* 0x000000020700788c */ /* 0x000fc8000bf05270 */
[----:B------:R-:W-:Y:S02]  /*3130*/  USEL UR8, URZ, 0x1, UP0 ;  /* 0x00000001ff087887 */ /* 0x000fe40008000000 */
[----:B------:R-:W-:-:S04]  /*3140*/  USEL UR7, UR7, URZ, UP0 ;  /* 0x000000ff07077287 */ /* 0x000fc80008000000 */
[----:B------:R-:W-:Y:S01]  /*3150*/  ULEA UR7, UR7, UR6, 0x3 ;  /* 0x0000000607077291 */ /* 0x000fe2000f8e18ff */
[----:B-1----:R-:W-:-:S04]  /*3160*/  LOP3.LUT R3, R12, UR8, RZ, 0x3c, !PT ;  /* 0x000000080c037c12 */ /* 0x002fc8000f8e3cff */
[----:B------:R-:W-:-:S04]  /*3170*/  SHF.L.U32 R0, R3, 0x1f, RZ ;  /* 0x0000001f03007819 */ /* 0x000fc800000006ff */
[----:B------:R-:W1:Y:S02]  /*3180*/  SYNCS.PHASECHK.TRANS64 P0, [UR7+0xb0], R0 ;  /* 0x0000b000ff0075a7 */ /* 0x000e640008001007 */
[----:B-1----:R-:W-:Y:S05]  /*3190*/  @P0 EXIT ;  /* 0x000000000000094d */ /* 0x002fea0003800000 */
[----:B------:R-:W-:Y:S02]  /*31a0*/  SHF.L.U32 R3, R3, 0x1f, RZ ;  /* 0x0000001f03037819 */ /* 0x000fe400000006ff */
[----:B------:R-:W-:-:S07]  /*31b0*/  MOV R0, UR7 ;  /* 0x0000000700007c02 */ /* 0x000fce0008000f00 */
.L_x_55:
[----:B-1----:R1:W2:Y:S02]  /*31c0*/  SYNCS.PHASECHK.TRANS64.TRYWAIT P0, [R0+URZ+0xb0], R3 ;  /* 0x0000b003000075a7 */ /* 0x0022a400080011ff */
[----:B--2---:R-:W-:Y:S05]  /*31d0*/  @!P0 NANOSLEEP.SYNCS 0x989680 ;  /* 0x009896800000895d */ /* 0x004fea0003900000 */
[----:B------:R-:W2:Y:S02]  /*31e0*/  @!P0 SYNCS.PHASECHK.TRANS64 P0, [R0+URZ+0xb0], R3 ;  /* 0x0000b003000085a7 */ /* 0x000ea400080010ff */
[----:B--2---:R-:W-:Y:S05]  /*31f0*/  @P0 EXIT ;  /* 0x000000000000094d */ /* 0x004fea0003800000 */
[----:B------:R-:W-:Y:S05]  /*3200*/  BRA `(.L_x_55) ;  /* 0xfffffffc00ec7947 */ /* 0x000fea000383ffff */
.L_x_48:
[----:B------:R-:W-:Y:S05]  /*3210*/  BRA.U UP4, `(.L_x_56) ;  /* 0x0000001104dc7547 */ /* 0x000fea000b800000 */
[----:B------:R-:W1:Y:S01]  /*3220*/  S2UR UR7, SR_CgaCtaId ;  /* 0x00000000000779c3 */ /* 0x000e620000008800 */
[----:B------:R-:W-:Y:S01]  /*3230*/  UMOV UR4, 0x40 ;  /* 0x0000004000047882 */ /* 0x000fe20000000000 */
[----:B------:R-:W-:Y:S01]  /*3240*/  NOP ;  /* 0x0000000000007918 */ /* 0x000fe20000000000 */
[----:B------:R-:W-:Y:S01]  /*3250*/  UMOV UR6, 0x400 ;  /* 0x0000040000067882 */ /* 0x000fe20000000000 */
[----:B-1----:R-:W-:Y:S02]  /*3260*/  ULEA UR5, UR7, UR4, 0x18 ;  /* 0x0000000407057291 */ /* 0x002fe4000f8ec0ff */
[----:B------:R-:W-:-:S07]  /*3270*/  ULEA UR6, UR7, UR6, 0x18 ;  /* 0x0000000607067291 */ /* 0x000fce000f8ec0ff */
[----:B------:R-:W1:Y:S02]  /*3280*/  LDS.U8 R3, [UR5+0x1c] ;  /* 0x00001c05ff037984 */ /* 0x000e640008000000 */
[----:B-1----:R-:W-:-:S13]  /*3290*/  ISETP.NE.AND P0, PT, R3, RZ, PT ;  /* 0x000000ff0300720c */ /* 0x002fda0003f05270 */
[----:B------:R-:W-:Y:S05]  /*32a0*/  @P0 BRA `(.L_x_57) ;  /* 0x0000000400080947 */ /* 0x000fea0003800000 */
[----:B------:R-:W-:Y:S02]  /*32b0*/  UISETP.NE.U32.AND UP1, UPT, UR47, 0x1, UPT ;  /* 0x000000012f00788c */ /* 0x000fe4000bf25070 */
[----:B------:R-:W-:-:S07]  /*32c0*/  UIADD3 UR7, UPT, UPT, UR5, 0x8, URZ ;  /* 0x0000000805077890 */ /* 0x000fce000fffe0ff */
[----:B------:R-:W-:Y:S05]  /*32d0*/  BRA.U !UP1, `(.L_x_58) ;  /* 0x00000001099c7547 */ /* 0x000fea000b800000 */
[----:B------:R-:W-:Y:S01]  /*32e0*/  ELECT P0, URZ, PT ;  /* 0x0000000000ff782f */ /* 0x000fe20003800000 */
[----:B------:R-:W-:-:S12]  /*32f0*/  BSSY B0, `(.L_x_58) ;  /* 0x0000025000007945 */ /* 0x000fd80003800000 */
[----:B------:R-:W-:Y:S05]  /*3300*/  @!P0 BRA `(.L_x_59) ;  /* 0x00000000008c8947 */ /* 0x000fea0003800000 */
[----:B------:R-:W-:-:S05]  /*3310*/  UMOV UR4, 0x10 ;  /* 0x0000001000047882 */ /* 0x000fca0000000000 */
[----:B------:R-:W-:Y:S04]  /*3320*/  DEPBAR.LE SB1, 0x36 ;  /* 0x00009d800000791a */ /* 0x000fe80000000000 */
[----:B------:R-:W1:Y:S02]  /*3330*/  UTCATOMSWS.2CTA.FIND_AND_SET.ALIGN UP0, UR4, UR4 ;  /* 0x00000004000475e3 */ /* 0x000e640008200800 */
[----:B-1----:R-:W-:Y:S01]  /*3340*/  MOV R10, UR4 ;  /* 0x00000004000a7c02 */ /* 0x002fe20008000f00 */
[----:B------:R-:W-:Y:S06]  /*3350*/  BRA.U UP0, `(.L_x_60) ;  /* 0x0000000100187547 */ /* 0x000fec000b800000 */
.L_x_61:
[----:B------:R-:W-:Y:S05]  /*3360*/  NANOSLEEP 0x64 ;  /* 0x000000640000795d */ /* 0x000fea0003800000 */
[----:B------:R-:W-:-:S05]  /*3370*/  UMOV UR4, 0x10 ;  /* 0x0000001000047882 */ /* 0x000fca0000000000 */
[----:B------:R-:W-:Y:S04]  /*3380*/  DEPBAR.LE SB1, 0x36 ;  /* 0x00009d800000791a */ /* 0x000fe80000000000 */
[----:B------:R-:W1:Y:S02]  /*3390*/  UTCATOMSWS.2CTA.FIND_AND_SET.ALIGN UP0, UR4, UR4 ;  /* 0x00000004000475e3 */ /* 0x000e640008200800 */
[----:B-1----:R-:W-:Y:S01]  /*33a0*/  MOV R10, UR4 ;  /* 0x00000004000a7c02 */ /* 0x002fe20008000f00 */
[----:B------:R-:W-:Y:S05]  /*33b0*/  BRA.U !UP0, `(.L_x_61) ;  /* 0xfffffffd08e87547 */ /* 0x000fea000b83ffff */
.L_x_60:
[----:B------:R-:W1:Y:S01]  /*33c0*/  LDS R6, [UR5+0x10] ;  /* 0x00001005ff067984 */ /* 0x000e620008000800 */
[----:B------:R-:W-:Y:S01]  /*33d0*/  IMAD.U32 R3, RZ, RZ, UR6 ;  /* 0x00000006ff037e24 */ /* 0x000fe2000f8e00ff */
[----:B------:R-:W-:-:S03]  /*33e0*/  MOV R4, UR46 ;  /* 0x0000002e00047c02 */ /* 0x000fc60008000f00 */
[----:B------:R-:W-:Y:S01]  /*33f0*/  VIADD R3, R3, 0x150 ;  /* 0x0000015003037836 */ /* 0x000fe20000000000 */
[----:B-1----:R-:W-:-:S04]  /*3400*/  SHF.L.U32 R6, R6, 0x1f, RZ ;  /* 0x0000001f06067819 */ /* 0x002fc800000006ff */
[----:B------:R-:W1:Y:S02]  /*3410*/  SYNCS.PHASECHK.TRANS64.TRYWAIT P0, [UR5+0x8], R6 ;  /* 0x00000806ff0075a7 */ /* 0x000e640008001105 */
[----:B-1----:R-:W-:Y:S05]  /*3420*/  @P0 BRA `(.L_x_62) ;  /* 0x0000000000080947 */ /* 0x002fea0003800000 */
[----:B------:R-:W1:Y:S02]  /*3430*/  SYNCS.PHASECHK.TRANS64.TRYWAIT P0, [UR5+0x8], R6 ;  /* 0x00000806ff0075a7 */ /* 0x000e640008001105 */
[----:B-1----:R-:W-:Y:S05]  /*3440*/  @!P0 BRA `(.L_x_63) ;  /* 0x0000006c00b88947 */ /* 0x002fea0003800000 */
.L_x_62:
[----:B------:R-:W-:Y:S01]  /*3450*/  PRMT R4, R4, 0x654, R3 ;  /* 0x0000065404047816 */ /* 0x000fe20000000003 */
[----:B------:R-:W-:Y:S01]  /*3460*/  HFMA2 R3, -RZ, RZ, 0, 5.9604644775390625e-08 ;  /* 0x00000001ff037431 */ /* 0x000fe200000001ff */
[----:B------:R-:W-:Y:S01]  /*3470*/  UPRMT UR4, UR46, 0x654, UR7 ;  /* 0x000006542e047896 */ /* 0x000fe20008000007 */
[----:B------:R-:W-:Y:S02]  /*3480*/  IMAD.MOV.U32 R7, RZ, RZ, 0xffff ;  /* 0x0000ffffff077424 */ /* 0x000fe400078e00ff */
[----:B-1----:R-:W-:Y:S02]  /*3490*/  IMAD.MOV.U32 R6, RZ, RZ, 0x4 ;  /* 0x00000004ff067424 */ /* 0x002fe400078e00ff */
[----:B------:R-:W-:Y:S01]  /*34a0*/  IMAD.SHL.U32 R9, R10, 0x20, RZ ;  /* 0x000000200a097824 */ /* 0x000fe200078e00ff */
[----:B------:R-:W-:Y:S02]  /*34b0*/  MOV R5, UR4 ;  /* 0x0000000400057c02 */ /* 0x000fe40008000f00 */
[-C--:B------:R-:W-:Y:S01]  /*34c0*/  SHF.L.U32 R8, R7, R10.reuse, RZ ;  /* 0x0000000a07087219 */ /* 0x080fe200000006ff */
[----:B------:R1:W-:Y:S01]  /*34d0*/  SYNCS.ARRIVE.TRANS64.RED RZ, [UR4], R6 ;  /* 0x00000006ffff79a7 */ /* 0x0003e20008000404 */
[----:B------:R-:W-:Y:S01]  /*34e0*/  SHF.L.U32 R7, R3, R10, RZ ;  /* 0x0000000a03077219 */ /* 0x000fe200000006ff */
[----:B------:R1:W-:Y:S04]  /*34f0*/  STS [UR6+0x150], R9 ;  /* 0x00015009ff007988 */ /* 0x0003e80008000806 */
[----:B------:R1:W-:Y:S04]  /*3500*/  STAS [R4.64], R10 ;  /* 0x0000000a04007dbd */ /* 0x0003e8000c0008ff */
[----:B------:R1:W-:Y:S04]  /*3510*/  ATOMS.OR RZ, [UR5+0x14], R8 ;  /* 0x00001408ffff798c */ /* 0x0003e8000b000005 */
[----:B------:R1:W-:Y:S04]  /*3520*/  ATOMS.OR RZ, [UR5+0x18], R7 ;  /* 0x00001807ffff798c */ /* 0x0003e8000b000005 */
[----:B------:R1:W-:Y:S02]  /*3530*/  ATOMS.XOR RZ, [UR5+0x10], R3 ;  /* 0x00001003ffff798c */ /* 0x0003e4000b800005 */
.L_x_59:
[----:B------:R-:W-:Y:S05]  /*3540*/  BSYNC B0 ;  /* 0x0000000000007941 */ /* 0x000fea0003800000 */
.L_x_58:
[----:B------:R-:W-:Y:S05]  /*3550*/  BRA.U UP1, `(.L_x_64) ;  /* 0x00000001016c7547 */ /* 0x000fea000b800000 */
[----:B------:R-:W-:-:S03]  /*3560*/  UMOV UR4, 0xffffffff ;  /* 0xffffffff00047882 */ /* 0x000fc60000000000 */
[----:B------:R-:W-:Y:S05]  /*3570*/  BRA.DIV UR4, `(.L_x_65) ;  /* 0x0000006e04847947 */ /* 0x000fea000b800000 */
[----:B------:R-:W-:-:S13]  /*3580*/  ELECT P0, URZ, PT ;  /* 0x0000000000ff782f */ /* 0x000fda0003800000 */
.L_x_169:
[----:B------:R-:W-:Y:S05]  /*3590*/  @!P0 BRA `(.L_x_64) ;  /* 0x00000000005c8947 */ /* 0x000fea0003800000 */
[----:B-1----:R-:W1:Y:S02]  /*35a0*/  LDS R4, [UR5+0x10] ;  /* 0x00001005ff047984 */ /* 0x002e640008000800 */
[----:B-1----:R-:W-:-:S04]  /*35b0*/  SHF.L.U32 R4, R4, 0x1f, RZ ;  /* 0x0000001f04047819 */ /* 0x002fc800000006ff */
[----:B------:R-:W1:Y:S02]  /*35c0*/  SYNCS.PHASECHK.TRANS64.TRYWAIT P0, [UR5+0x8], R4 ;  /* 0x00000804ff0075a7 */ /* 0x000e640008001105 */
[----:B-1----:R-:W-:Y:S05]  /*35d0*/  @P0 BRA `(.L_x_66) ;  /* 0x0000000000080947 */ /* 0x002fea0003800000 */
[----:B------:R-:W1:Y:S02]  /*35e0*/  SYNCS.PHASECHK.TRANS64.TRYWAIT P0, [UR5+0x8], R4 ;  /* 0x00000804ff0075a7 */ /* 0x000e640008001105 */
[----:B-1----:R-:W-:Y:S05]  /*35f0*/  @!P0 BRA `(.L_x_67) ;  /* 0x0000006c00888947 */ /* 0x002fea0003800000 */
.L_x_66:
[----:B------:R-:W2:Y:S01]  /*3600*/  LDS R6, [UR6+0x150] ;  /* 0x00015006ff067984 */ /* 0x000ea20008000800 */
[----:B-1----:R-:W-:Y:S02]  /*3610*/  HFMA2 R3, -RZ, RZ, 0, 5.9604644775390625e-08 ;  /* 0x00000001ff037431 */ /* 0x002fe400000001ff */
[----:B------:R-:W-:Y:S01]  /*3620*/  IMAD.MOV.U32 R4, RZ, RZ, 0xffff ;  /* 0x0000ffffff047424 */ /* 0x000fe200078e00ff */
[----:B------:R-:W-:Y:S01]  /*3630*/  UPRMT UR4, UR46, 0x654, UR7 ;  /* 0x000006542e047896 */ /* 0x000fe20008000007 */
[----:B--2---:R-:W-:-:S03]  /*3640*/  IMAD.SHL.U32 R5, R6, 0x20, RZ ;  /* 0x0000002006057824 */ /* 0x004fc600078e00ff */
[-C--:B------:R-:W-:Y:S02]  /*3650*/  SHF.L.U32 R4, R4, R6.reuse, RZ ;  /* 0x0000000604047219 */ /* 0x080fe400000006ff */
[----:B------:R-:W-:Y:S01]  /*3660*/  SHF.L.U32 R6, R3, R6, RZ ;  /* 0x0000000603067219 */ /* 0x000fe200000006ff */
[----:B------:R2:W-:Y:S04]  /*3670*/  STS [UR6+0x150], R5 ;  /* 0x00015005ff007988 */ /* 0x0005e80008000806 */
[----:B------:R2:W-:Y:S04]  /*3680*/  ATOMS.OR RZ, [UR5+0x14], R4 ;  /* 0x00001404ffff798c */ /* 0x0005e8000b000005 */
[----:B------:R2:W-:Y:S01]  /*3690*/  ATOMS.OR RZ, [UR5+0x18], R6 ;  /* 0x00001806ffff798c */ /* 0x0005e2000b000005 */
[----:B------:R-:W-:Y:S03]  /*36a0*/  SYNCS.ARRIVE.TRANS64.RED.A1T0 RZ, [UR4], RZ ;  /* 0x000000ffffff79a7 */ /* 0x000fe60008100404 */
[----:B------:R2:W-:Y:S01]  /*36b0*/  ATOMS.XOR RZ, [UR5+0x10], R3 ;  /* 0x00001003ffff798c */ /* 0x0005e2000b800005 */
[----:B------:R-:W-:Y:S05]  /*36c0*/  BRA `(.L_x_64) ;  /* 0x0000000000107947 */ /* 0x000fea0003800000 */
.L_x_57:
[----:B------:R-:W-:Y:S02]  /*36d0*/  MOV R3, 0xffffffff ;  /* 0xffffffff00037802 */ /* 0x000fe40000000f00 */
[----:B------:R-:W-:-:S03]  /*36e0*/  MOV R4, 0x3710 ;  /* 0x0000371000047802 */ /* 0x000fc60000000f00 */
[----:B------:R1:W-:Y:S04]  /*36f0*/  STS [UR6+0x150], R3 ;  /* 0x00015003ff007988 */ /* 0x0003e80008000806 */
[----:B-1---5:R-:W-:Y:S05]  /*3700*/  CALL.REL.NOINC `($__internal_1_$__cuda_sm10x_tcgen05_guardrail_trap_phase_invalid_during_alloc) ;  /* 0x00000074005c7944 */ /* 0x022fea0003c00000 */
.L_x_64:
[----:B------:R-:W-:Y:S05]  /*3710*/  WARPSYNC.ALL ;  /* 0x0000000000007948 */ /* 0x000fea0003800000 */
[----:B------:R-:W3:Y:S01]  /*3720*/  S2UR UR4, SR_CgaCtaId ;  /* 0x00000000000479c3 */ /* 0x000ee20000008800 */
[----:B------:R-:W-:Y:S01]  /*3730*/  UMOV UR26, 0x400 ;  /* 0x00000400001a7882 */ /* 0x000fe20000000000 */
[----:B------:R-:W-:-:S06]  /*3740*/  NOP ;  /* 0x0000000000007918 */ /* 0x000fcc0000000000 */
[----:B------:R-:W-:Y:S06]  /*3750*/  BAR.ARV 0x6, 0xa0 ;  /* 0x0182800000007b1d */ /* 0x000fec0000002000 */
[----:B------:R-:W4:Y:S01]  /*3760*/  LDCU UR6, c[0x0][0x38c] ;  /* 0x00007180ff0677ac */ /* 0x000f220008000800 */
[----:B------:R-:W-:Y:S01]  /*3770*/  LOP3.LUT R0, R0, 0xffff, RZ, 0xc0, !PT ;  /* 0x0000ffff00007812 */ /* 0x000fe200078ec0ff */
[----:B-1----:R-:W-:Y:S01]  /*3780*/  IMAD.MOV.U32 R9, RZ, RZ, 0x1 ;  /* 0x00000001ff097424 */ /* 0x002fe200078e00ff */
[----:B------:R-:W-:Y:S01]  /*3790*/  LOP3.LUT R2, R2, 0xffff, RZ, 0xc0, !PT ;  /* 0x0000ffff02027812 */ /* 0x000fe200078ec0ff */
[----:B------:R-:W-:Y:S01]  /*37a0*/  IMAD.MOV.U32 R8, RZ, RZ, RZ ;  /* 0x000000ffff087224 */ /* 0x000fe200078e00ff */
[----:B------:R-:W-:Y:S01]  /*37b0*/  R2UR UR42, R0 ;  /* 0x00000000002a72ca */ /* 0x000fe200000e0000 */
[----:B------:R-:W-:Y:S01]  /*37c0*/  UMOV UR32, URZ ;  /* 0x000000ff00207c82 */ /* 0x000fe20008000000 */
[----:B------:R-:W-:Y:S01]  /*37d0*/  R2UR UR28, R2 ;  /* 0x00000000021c72ca */ /* 0x000fe200000e0000 */
[----:B------:R-:W-:Y:S01]  /*37e0*/  UMOV UR23, URZ ;  /* 0x000000ff00177c82 */ /* 0x000fe20008000000 */
[----:B------:R-:W-:Y:S01]  /*37f0*/  UMOV UR22, URZ ;  /* 0x000000ff00167c82 */ /* 0x000fe20008000000 */
[----:B---3--:R-:W-:-:S02]  /*3800*/  ULEA UR26, UR4, UR26, 0x18 ;  /* 0x0000001a041a7291 */ /* 0x008fc4000f8ec0ff */
[----:B------:R-:W-:Y:S02]  /*3810*/  UISETP.NE.AND UP3, UPT, UR47, URZ, UPT ;  /* 0x000000ff2f00728c */ /* 0x000fe4000bf65270 */
[----:B------:R-:W-:Y:S02]  /*3820*/  UIADD3 UR5, UPT, UPT, UR26, 0x8400, URZ ;  /* 0x000084001a057890 */ /* 0x000fe4000fffe0ff */
[----:B------:R-:W-:Y:S02]  /*3830*/  UIADD3 UR4, UPT, UPT, UR26, 0x12400, URZ ;  /* 0x000124001a047890 */ /* 0x000fe4000fffe0ff */
[----:B----4-:R-:W-:Y:S01]  /*3840*/  UIADD3 UR6, UPT, UPT, UR6, 0x3f, URZ ;  /* 0x0000003f06067890 */ /* 0x010fe2000fffe0ff */
[----:B--2---:R-:W1:Y:S01]  /*3850*/  LDS R3, [UR26+0x150] ;  /* 0x0001501aff037984 */ /* 0x004e620008000800 */
[----:B------:R-:W-:Y:S02]  /*3860*/  USHF.R.U32.HI UR5, URZ, 0x4, UR5 ;  /* 0x00000004ff057899 */ /* 0x000fe40008011605 */
[----:B------:R-:W-:-:S02]  /*3870*/  USHF.R.S32.HI UR33, URZ, 0x1f, UR6 ;  /* 0x0000001fff217899 */ /* 0x000fc40008011406 */
[----:B------:R-:W-:Y:S02]  /*3880*/  USHF.R.U32.HI UR4, URZ, 0x4, UR4 ;  /* 0x00000004ff047899 */ /* 0x000fe40008011604 */
[----:B------:R-:W-:Y:S02]  /*3890*/  ULEA.HI UR33, UR33, UR6, URZ, 0x6 ;  /* 0x0000000621217291 */ /* 0x000fe4000f8f30ff */
[----:B------:R-:W-:Y:S02]  /*38a0*/  ULOP3.LUT UR5, UR5, 0x3fff, URZ, 0xc0, !UPT ;  /* 0x00003fff05057892 */ /* 0x000fe4000f8ec0ff */
[----:B------:R-:W-:Y:S02]  /*38b0*/  USHF.R.S32.HI UR33, URZ, 0x6, UR33 ;  /* 0x00000006ff217899 */ /* 0x000fe40008011421 */
[----:B------:R-:W-:Y:S02]  /*38c0*/  ULOP3.LUT UR30, UR4, 0x3fff, URZ, 0xc0, !UPT ;  /* 0x00003fff041e7892 */ /* 0x000fe4000f8ec0ff */
[----:B------:R-:W-:Y:S01]  /*38d0*/  UISETP.LT.AND UP0, UPT, UR33, 0x1, UPT ;  /* 0x000000012100788c */ /* 0x000fe2000bf01270 */
[----:B------:R-:W-:Y:S01]  /*38e0*/  UMOV UR40, 0x0 ;  /* 0x0000000000287882 */ /* 0x000fe20000000000 */
[----:B------:R-:W-:Y:S01]  /*38f0*/  UMOV UR41, 0x8400010 ;  /* 0x0840001000297882 */ /* 0x000fe20000000000 */
[----:B------:R-:W-:-:S02]  /*3900*/  ULOP3.LUT UR29, UR5, 0x10000, URZ, 0xfc, !UPT ;  /* 0x00010000051d7892 */ /* 0x000fc4000f8efcff */
[----:B------:R-:W-:Y:S02]  /*3910*/  ULOP3.LUT UR30, UR30, 0x10000, URZ, 0xfc, !UPT ;  /* 0x000100001e1e7892 */ /* 0x000fe4000f8efcff */
[----:B------:R-:W-:Y:S01]  /*3920*/  USEL UR43, UR33, 0x1, !UP0 ;  /* 0x00000001212b7887 */ /* 0x000fe2000c000000 */
[----:B------:R-:W-:Y:S01]  /*3930*/  UMOV UR38, 0x0 ;  /* 0x0000000000267882 */ /* 0x000fe20000000000 */
[----:B------:R-:W-:Y:S01]  /*3940*/  UMOV UR39, 0x8400010 ;  /* 0x0840001000277882 */ /* 0x000fe20000000000 */
[----:B------:R-:W-:Y:S01]  /*3950*/  UMOV UR36, 0x0 ;  /* 0x0000000000247882 */ /* 0x000fe20000000000 */
[----:B------:R-:W-:Y:S01]  /*3960*/  UMOV UR37, 0x8400010 ;  /* 0x0840001000257882 */ /* 0x000fe20000000000 */
[----:B------:R-:W-:Y:S01]  /*3970*/  UMOV UR34, 0x0 ;  /* 0x0000000000227882 */ /* 0x000fe20000000000 */
[----:B------:R-:W-:Y:S01]  /*3980*/  UMOV UR35, 0x8400010 ;  /* 0x0840001000237882 */ /* 0x000fe20000000000 */
[----:B-1----:R-:W-:Y:S02]  /*3990*/  R2UR UR44, R3 ;  /* 0x00000000032c72ca */ /* 0x002fe400000e0000 */
[----:B------:R-:W-:-:S13]  /*39a0*/  CS2R R2, SRZ ;  /* 0x0000000000027805 */ /* 0x000fda000001ff00 */
.L_x_75:
[C---:B------:R-:W-:Y:S02]  /*39b0*/  LEA R0, R8.reuse, UR26, 0x3 ;  /* 0x0000001a08007c11 */ /* 0x040fe4000f8e18ff */
[----:B------:R-:W-:Y:S02]  /*39c0*/  SHF.L.U32 R5, R3, 0x1f, RZ ;  /* 0x0000001f03057819 */ /* 0x000fe400000006ff */
[----:B------:R-:W-:Y:S02]  /*39d0*/  LEA R4, R8, UR26, 0x4 ;  /* 0x0000001a08047c11 */ /* 0x000fe4000f8e20ff */
[----:B------:R-:W1:Y:S02]  /*39e0*/  SYNCS.PHASECHK.TRANS64.TRYWAIT P0, [R0+URZ+0xa0], R5 ;  /* 0x0000a005000075a7 */ /* 0x000e6400080011ff */
[----:B-1-3--:R-:W-:Y:S05]  /*39f0*/  @!P0 BRA `(.L_x_68) ;  /* 0x0000006800a08947 */ /* 0x00afea0003800000 */
.L_x_170:
[----:B-1----:R-:W1:Y:S01]  /*3a00*/  LDS.128 R4, [R4+0x130] ;  /* 0x0001300004047984 */ /* 0x002e620000000c00 */
[----:B------:R-:W-:Y:S02]  /*3a10*/  VIADD R0, R0, 0xb0 ;  /* 0x000000b000007836 */ /* 0x000fe40000000000 */
[----:B------:R-:W-:Y:S01]  /*3a20*/  VIADD R8, R8, 0x1 ;  /* 0x0000000108087836 */ /* 0x000fe20000000000 */
[----:B------:R-:W-:Y:S01]  /*3a30*/  @!PT LDS RZ, [RZ] ;  /* 0x00000000fffff984 */ /* 0x000fe20000000800 */
[----:B------:R-:W-:Y:S01]  /*3a40*/  @!PT LDS RZ, [RZ] ;  /* 0x00000000fffff984 */ /* 0x000fe20000000800 */
[----:B------:R-:W-:Y:S01]  /*3a50*/  @!PT LDS RZ, [RZ] ;  /* 0x00000000fffff984 */ /* 0x000fe20000000800 */
[----:B------:R-:W-:Y:S01]  /*3a60*/  @!PT LDS RZ, [RZ] ;  /* 0x00000000fffff984 */ /* 0x000fe20000000800 */
[----:B------:R2:W-:Y:S06]  /*3a70*/  MEMBAR.ALL.CTA ;  /* 0x0000000000007992 */ /* 0x0005ec0000008000 */
[----:B--2---:R-:W2:Y:S01]  /*3a80*/  FENCE.VIEW.ASYNC.S ;  /* 0x00000000000073c6 */ /* 0x004ea20000000000 */
[----:B------:R-:W-:-:S04]  /*3a90*/  PRMT R0, RZ, 0x654, R0 ;  /* 0x00000654ff007816 */ /* 0x000fc80000000000 */
[----:B--2---:R2:W-:Y:S01]  /*3aa0*/  SYNCS.ARRIVE.TRANS64.RED.A1T0 RZ, [R0+URZ], RZ ;  /* 0x000000ff00ff79a7 */ /* 0x0045e200081004ff */
[----:B-1----:R-:W-:Y:S01]  /*3ab0*/  LOP3.LUT P1, RZ, R6, 0x1, RZ, 0xc0, !PT ;  /* 0x0000000106ff7812 */ /* 0x002fe2000782c0ff */
[----:B--2---:R-:W-:-:S12]  /*3ac0*/  BRA.U UP3, `(.L_x_69) ;  /* 0x0000000503087547 */ /* 0x004fd8000b800000 */
[----:B------:R-:W1:Y:S01]  /*3ad0*/  LDCU UR4, c[0x0][0x38c] ;  /* 0x00007180ff0477ac */ /* 0x000e620008000800 */
[----:B------:R-:W-:Y:S02]  /*3ae0*/  PLOP3.LUT P2, PT, PT, PT, PT, 0x80, 0x8 ;  /* 0x000000000008781c */ /* 0x000fe40003f4f070 */
[----:B------:R-:W-:Y:S01]  /*3af0*/  SHF.L.U32 R5, R9, 0x1f, RZ ;  /* 0x0000001f09057819 */ /* 0x000fe200000006ff */
[----:B------:R-:W-:Y:S02]  /*3b00*/  ULEA UR31, UR32, UR26, 0x3 ;  /* 0x0000001a201f7291 */ /* 0x000fe4000f8e18ff */
[----:B------:R-:W-:Y:S02]  /*3b10*/  ULEA UR11, UR32, UR44, 0x7 ;  /* 0x0000002c200b7291 */ /* 0x000fe4000f8e38ff */
[----:B-1----:R-:W-:-:S06]  /*3b20*/  UISETP.GE.AND UP0, UPT, UR4, 0x1, UPT ;  /* 0x000000010400788c */ /* 0x002fcc000bf06270 */
[----:B------:R-:W-:-:S05]  /*3b30*/  PLOP3.LUT P0, PT, PT, PT, UP0, 0x80, 0x8 ;  /* 0x000000000008781c */ /* 0x000fca0003f0f008 */
[----:B------:R-:W-:-:S08]  /*3b40*/  @UP0 ULEA UR4, UR23, UR26, 0x3 ;  /* 0x0000001a17040291 */ /* 0x000fd0000f8e18ff */
[----:B------:R-:W-:-:S04]  /*3b50*/  @P0 SHF.L.U32 R0, R2, 0x1f, RZ ;  /* 0x0000001f02000819 */ /* 0x000fc800000006ff */
[----:B------:R1:W2:Y:S01]  /*3b60*/  @P0 SYNCS.PHASECHK.TRANS64.TRYWAIT P2, [UR4], R0 ;  /* 0x00000000ff0005a7 */ /* 0x0002a20008041104 */
[----:B------:R-:W3:Y:S02]  /*3b70*/  SYNCS.PHASECHK.TRANS64.TRYWAIT P0, [UR31+0xe0], R5 ;  /* 0x0000e005ff0075a7 */ /* 0x000ee4000800111f */
[----:B-123--:R-:W-:Y:S05]  /*3b80*/  @!P0 BRA `(.L_x_70) ;  /* 0x0000006800508947 */ /* 0x00efea0003800000 */
.L_x_172:
[----:B------:R-:W-:Y:S01]  /*3b90*/  UMOV UR27, UR22 ;  /* 0x00000016001b7c82 */ /* 0x000fe20008000000 */
[----:B------:R-:W-:Y:S05]  /*3ba0*/  BRA.U !UP0, `(.L_x_71) ;  /* 0x0000000108c07547 */ /* 0x000fea000b800000 */
[----:B------:R-:W-:Y:S02]  /*3bb0*/  UIADD3 UR27, UPT, UPT, UR43, UR22, URZ ;  /* 0x000000162b1b7290 */ /* 0x000fe4000fffe0ff */
[----:B------:R-:W-:Y:S01]  /*3bc0*/  UPLOP3.LUT UP2, UPT, UPT, UPT, UPT, 0x40, 0x4 ;  /* 0x000000000004789c */ /* 0x000fe20003f4e870 */
[----:B------:R-:W-:Y:S01]  /*3bd0*/  UMOV UR24, UR33 ;  /* 0x0000002100187c82 */ /* 0x000fe20008000000 */
[----:B------:R-:W-:-:S09]  /*3be0*/  UMOV UR10, UR23 ;  /* 0x00000017000a7c82 */ /* 0x000fd20008000000 */
.L_x_74:
[----:B--2---:R-:W-:Y:S01]  /*3bf0*/  ULEA UR5, UR10, UR26, 0x3 ;  /* 0x0000001a0a057291 */ /* 0x004fe2000f8e18ff */
[----:B---3--:R-:W-:Y:S11]  /*3c00*/  @P2 BRA `(.L_x_72) ;  /* 0x00000000000c2947 */ /* 0x008ff60003800000 */
[----:B-1----:R-:W-:Y:S04]  /*3c10*/  SHF.L.U32 R5, R2, 0x1f, RZ ;  /* 0x0000001f02057819 */ /* 0x002fe800000006ff */
[----:B------:R-:W1:Y:S02]  /*3c20*/  SYNCS.PHASECHK.TRANS64.TRYWAIT P0, [UR5], R5 ;  /* 0x00000005ff0075a7 */ /* 0x000e640008001105 */
[----:B-1----:R-:W-:Y:S05]  /*3c30*/  @!P0 BRA `(.L_x_73) ;  /* 0x00000068003c8947 */ /* 0x002fea0003800000 */
.L_x_72:
[----:B------:R-:W-:Y:S01]  /*3c40*/  UISETP.NE.AND UP0, UPT, UR24, 0x1, UPT ;  /* 0x000000011800788c */ /* 0x000fe2000bf05270 */
[----:B------:R-:W-:Y:S01]  /*3c50*/  PLOP3.LUT P2, PT, PT, PT, PT, 0x80, 0x8 ;  /* 0x000000000008781c */ /* 0x000fe20003f4f070 */
[----:B------:R-:W-:Y:S02]  /*3c60*/  UIADD3 UR4, UPT, UPT, UR10, 0x1, URZ ;  /* 0x000000010a047890 */ /* 0x000fe4000fffe0ff */
[----:B------:R-:W-:Y:S02]  /*3c70*/  UIADD3 UR25, UPT, UPT, UR5, 0x28, URZ ;  /* 0x0000002805197890 */ /* 0x000fe4000fffe0ff */
[----:B------:R-:W-:Y:S01]  /*3c80*/  UISETP.NE.AND UP1, UPT, UR4, 0x5, UPT ;  /* 0x000000050400788c */ /* 0x000fe2000bf25270 */
[----:B------:R-:W-:Y:S01]  /*3c90*/  PLOP3.LUT P0, PT, PT, PT, UP0, 0x80, 0x8 ;  /* 0x000000000008781c */ /* 0x000fe20003f0f008 */
[----:B------:R-:W-:Y:S02]  /*3ca0*/  UIADD3 UR22, UPT, UPT, UR22, 0x1, URZ ;  /* 0x0000000116167890 */ /* 0x000fe4000fffe0ff */
[----:B------:R-:W-:Y:S02]  /*3cb0*/  USEL UR6, URZ, 0x1, UP1 ;  /* 0x00000001ff067887 */ /* 0x000fe40008800000 */
[----:B------:R-:W-:Y:S02]  /*3cc0*/  USEL UR23, UR4, URZ, UP1 ;  /* 0x000000ff04177287 */ /* 0x000fe40008800000 */
[----:B------:R-:W-:Y:S02]  /*3cd0*/  UIADD3 UR24, UPT, UPT, UR24, -0x1, URZ ;  /* 0xffffffff18187890 */ /* 0x000fe4000fffe0ff */
[----:B------:R-:W-:Y:S01]  /*3ce0*/  @UP0 ULEA UR4, UR23, UR26, 0x3 ;  /* 0x0000001a17040291 */ /* 0x000fe2000f8e18ff */
[----:B------:R-:W-:Y:S01]  /*3cf0*/  LOP3.LUT R2, R2, UR6, RZ, 0x3c, !PT ;  /* 0x0000000602027c12 */ /* 0x000fe2000f8e3cff */
[----:B------:R-:W-:Y:S02]  /*3d00*/  ULEA UR6, UR10, UR30, 0xa ;  /* 0x0000001e0a067291 */ /* 0x000fe4000f8e50ff */
[----:B------:R-:W-:Y:S01]  /*3d10*/  UISETP.NE.AND UP0, UPT, UR22, UR27, UPT ;  /* 0x0000001b1600728c */ /* 0x000fe2000bf05270 */
[----:B-1----:R-:W-:Y:S01]  /*3d20*/  @P0 SHF.L.U32 R0, R2, 0x1f, RZ ;  /* 0x0000001f02000819 */ /* 0x002fe200000006ff */
[----:B------:R-:W-:Y:S02]  /*3d30*/  UIADD3 UR20, UPT, UPT, UR6, 0x2, URZ ;  /* 0x0000000206147890 */ /* 0x000fe4000fffe0ff */
[----:B------:R-:W-:Y:S01]  /*3d40*/  UIADD3 UR16, UPT, UPT, UR6, 0x4, URZ ;  /* 0x0000000406107890 */ /* 0x000fe2000fffe0ff */
[----:B------:R2:W3:Y:S01]  /*3d50*/  @P0 SYNCS.PHASECHK.TRANS64.TRYWAIT P2, [UR4], R0 ;  /* 0x00000000ff0005a7 */ /* 0x0004e20008041104 */
[----:B------:R-:W-:Y:S02]  /*3d60*/  ULEA UR4, UR10, UR29, 0x9 ;  /* 0x0000001d0a047291 */ /* 0x000fe4000f8e48ff */
[----:B------:R-:W-:Y:S02]  /*3d70*/  UIADD3 UR12, UPT, UPT, UR6, 0x6, URZ ;  /* 0x00000006060c7890 */ /* 0x000fe4000fffe0ff */
[----:B------:R-:W-:Y:S02]  /*3d80*/  UIADD3 UR18, UPT, UPT, UR4, 0x2, URZ ;  /* 0x0000000204127890 */ /* 0x000fe4000fffe0ff */
[----:B------:R-:W-:Y:S02]  /*3d90*/  UIADD3 UR14, UPT, UPT, UR4, 0x4, URZ ;  /* 0x00000004040e7890 */ /* 0x000fe4000fffe0ff */
[----:B------:R-:W-:Y:S01]  /*3da0*/  UIADD3 UR8, UPT, UPT, UR4, 0x6, URZ ;  /* 0x0000000604087890 */ /* 0x000fe2000fffe0ff */
[----:B------:R-:W-:Y:S01]  /*3db0*/  UMOV UR7, 0x40004040 ;  /* 0x4000404000077882 */ /* 0x000fe20000000000 */
[----:B------:R-:W-:Y:S01]  /*3dc0*/  UMOV UR5, 0x40004040 ;  /* 0x4000404000057882 */ /* 0x000fe20000000000 */
[----:B------:R-:W-:Y:S01]  /*3dd0*/  UMOV UR21, 0x40004040 ;  /* 0x4000404000157882 */ /* 0x000fe20000000000 */
[----:B------:R2:W-:Y:S01]  /*3de0*/  UTCHMMA.2CTA gdesc[UR4], gdesc[UR6], tmem[UR11], tmem[UR40], idesc[UR41], UP2 ;  /* 0x00ff2806040075ea */ /* 0x0005e2000920000b */
[----:B------:R-:W-:Y:S01]  /*3df0*/  UPLOP3.LUT UP2, UPT, UPT, UPT, UPT, 0x80, 0x8 ;  /* 0x000000000008789c */ /* 0x000fe20003f4f070 */
[----:B------:R-:W-:Y:S01]  /*3e00*/  UMOV UR19, 0x40004040 ;  /* 0x4000404000137882 */ /* 0x000fe20000000000 */
[----:B------:R-:W-:Y:S01]  /*3e10*/  UMOV UR17, 0x40004040 ;  /* 0x4000404000117882 */ /* 0x000fe20000000000 */
[----:B------:R2:W-:Y:S01]  /*3e20*/  UTCHMMA.2CTA gdesc[UR18], gdesc[UR20], tmem[UR11], tmem[UR38], idesc[UR39], UPT ;  /* 0x00ff2614120075ea */ /* 0x0005e2000ba0000b */
[----:B------:R-:W-:Y:S01]  /*3e30*/  UMOV UR15, 0x40004040 ;  /* 0x40004040000f7882 */ /* 0x000fe20000000000 */
[----:B------:R-:W-:Y:S01]  /*3e40*/  UMOV UR13, 0x40004040 ;  /* 0x40004040000d7882 */ /* 0x000fe20000000000 */
[----:B------:R-:W-:Y:S01]  /*3e50*/  UMOV UR9, 0x40004040 ;  /* 0x4000404000097882 */ /* 0x000fe20000000000 */
[----:B------:R2:W-:Y:S01]  /*3e60*/  UTCHMMA.2CTA gdesc[UR14], gdesc[UR16], tmem[UR11], tmem[UR36], idesc[UR37], UPT ;  /* 0x00ff24100e0075ea */ /* 0x0005e2000ba0000b */
[----:B------:R2:W-:Y:S01]  /*3e70*/  UTCHMMA.2CTA gdesc[UR8], gdesc[UR12], tmem[UR11], tmem[UR34], idesc[UR35], UPT ;  /* 0x00ff220c080075ea */ /* 0x0005e2000ba0000b */
[----:B------:R2:W-:Y:S01]  /*3e80*/  UTCBAR.2CTA.MULTICAST [UR25], URZ, UR28 ;  /* 0x000000ff190073e9 */ /* 0x0005e2000820081c */
[----:B------:R-:W-:Y:S01]  /*3e90*/  UMOV UR10, UR23 ;  /* 0x00000017000a7c82 */ /* 0x000fe20008000000 */
[----:B------:R-:W-:Y:S05]  /*3ea0*/  BRA.U UP0, `(.L_x_74) ;  /* 0xfffffffd00507547 */ /* 0x000fea000b83ffff */
.L_x_71:
[----:B--2---:R-:W-:Y:S01]  /*3eb0*/  UIADD3 UR4, UPT, UPT, UR31, 0xc0, URZ ;  /* 0x000000c01f047890 */ /* 0x004fe2000fffe0ff */
[----:B------:R-:W-:-:S08]  /*3ec0*/  UMOV UR22, UR27 ;  /* 0x0000001b00167c82 */ /* 0x000fd00008000000 */
[----:B------:R2:W-:Y:S01]  /*3ed0*/  UTCBAR.2CTA.MULTICAST [UR4], URZ, UR42 ;  /* 0x000000ff040073e9 */ /* 0x0005e2000820082a */
[----:B------:R-:W-:Y:S02]  /*3ee0*/  NOP ;  /* 0x0000000000007918 */ /* 0x000fe40000000000 */
.L_x_69:
[----:B--2---:R-:W-:Y:S01]  /*3ef0*/  UIADD3 UR4, UPT, UPT, UR32, 0x1, URZ ;  /* 0x0000000120047890 */ /* 0x004fe2000fffe0ff */
[----:B------:R-:W-:-:S03]  /*3f00*/  ISETP.NE.AND P0, PT, R8, 0x2, PT ;  /* 0x000000020800780c */ /* 0x000fc60003f05270 */
[----:B------:R-:W-:Y:S01]  /*3f10*/  UISETP.NE.AND UP0, UPT, UR4, 0x4, UPT ;  /* 0x000000040400788c */ /* 0x000fe2000bf05270 */
[----:B-1----:R-:W-:Y:S02]  /*3f20*/  SEL R0, RZ, 0x1, P0 ;  /* 0x00000001ff007807 */ /* 0x002fe40000000000 */
[----:B------:R-:W-:Y:S01]  /*3f30*/  SEL R8, R8, RZ, P0 ;  /* 0x000000ff08087207 */ /* 0x000fe20000000000 */
[----:B------:R-:W-:Y:S01]  /*3f40*/  USEL UR5, URZ, 0x1, UP0 ;  /* 0x00000001ff057887 */ /* 0x000fe20008000000 */
[----:B------:R-:W-:Y:S01]  /*3f50*/  LOP3.LUT R3, R3, R0, RZ, 0x3c, !PT ;  /* 0x0000000003037212 */ /* 0x000fe200078e3cff */
[----:B------:R-:W-:-:S04]  /*3f60*/  USEL UR32, UR4, URZ, UP0 ;  /* 0x000000ff04207287 */ /* 0x000fc80008000000 */
[----:B------:R-:W-:Y:S01]  /*3f70*/  LOP3.LUT R9, R9, UR5, RZ, 0x3c, !PT ;  /* 0x0000000509097c12 */ /* 0x000fe2000f8e3cff */
[----:B------:R-:W-:Y:S07]  /*3f80*/  @P1 BRA `(.L_x_75) ;  /* 0xfffffff800881947 */ /* 0x000fee000383ffff */
[----:B------:R-:W1:Y:S01]  /*3f90*/  S2UR UR8, SR_CgaCtaId ;  /* 0x00000000000879c3 */ /* 0x000e620000008800 */
[----:B------:R-:W-:Y:S01]  /*3fa0*/  ELECT P0, URZ, PT ;  /* 0x0000000000ff782f */ /* 0x000fe20003800000 */
[----:B------:R-:W-:Y:S01]  /*3fb0*/  HFMA2 R0, -RZ, RZ, 0, 5.9604644775390625e-08 ;  /* 0x00000001ff007431 */ /* 0x000fe200000001ff */
[----:B------:R-:W-:-:S05]  /*3fc0*/  UMOV UR4, 0x40 ;  /* 0x0000004000047882 */ /* 0x000fca0000000000 */
[----:B------:R-:W-:Y:S01]  /*3fd0*/  UVIRTCOUNT.DEALLOC.SMPOOL 0x80 ;  /* 0x000000800000784c */ /* 0x000fe20000000000 */
[----:B------:R-:W-:Y:S02]  /*3fe0*/  UISETP.NE.AND UP1, UPT, UR47, URZ, UPT ;  /* 0x000000ff2f00728c */ /* 0x000fe4000bf25270 */
[----:B-1----:R-:W-:-:S09]  /*3ff0*/  ULEA UR8, UR8, UR4, 0x18 ;  /* 0x0000000408087291 */ /* 0x002fd2000f8ec0ff */
[----:B------:R1:W-:Y:S01]  /*4000*/  @P0 STS.U8 [UR8+0x1c], R0 ;  /* 0x00001c00ff000988 */ /* 0x0003e20008000008 */
[----:B------:R-:W-:Y:S05]  /*4010*/  BRA.U UP1, `(.L_x_76) ;  /* 0x0000000101a07547 */ /* 0x000fea000b800000 */
[----:B------:R-:W-:Y:S01]  /*4020*/  UIADD3 UR7, UPT, UPT, UR26, 0xe0, URZ ;  /* 0x000000e01a077890 */ /* 0x000fe2000fffe0ff */
[----:B------:R-:W-:-:S03]  /*4030*/  SHF.L.U32 R3, R9, 0x1f, RZ ;  /* 0x0000001f09037819 */ /* 0x000fc600000006ff */
[----:B------:R-:W-:-:S09]  /*4040*/  ULEA UR4, UR32, UR7, 0x3 ;  /* 0x0000000720047291 */ /* 0x000fd2000f8e18ff */
[----:B------:R-:W2:Y:S02]  /*4050*/  SYNCS.PHASECHK.TRANS64.TRYWAIT P0, [UR4], R3 ;  /* 0x00000003ff0075a7 */ /* 0x000ea40008001104 */
[----:B--2---:R-:W-:Y:S05]  /*4060*/  @!P0 BRA `(.L_x_77) ;  /* 0x0000006400488947 */ /* 0x004fea0003800000 */
.L_x_175:
        /* <DEDUP_REMOVED lines=9> */
.L_x_177:
        /* <DEDUP_REMOVED lines=9> */
.L_x_179:
[----:B------:R-:W-:-:S04]  /*4190*/  UIADD3 UR4, UPT, UPT, UR4, 0x1, URZ ;  /* 0x0000000104047890 */ /* 0x000fc8000fffe0ff */
[----:B------:R-:W-:-:S04]  /*41a0*/  UISETP.NE.AND UP0, UPT, UR4, 0x4, UPT ;  /* 0x000000040400788c */ /* 0x000fc8000bf05270 */
[----:B------:R-:W-:Y:S02]  /*41b0*/  USEL UR5, URZ, 0x1, UP0 ;  /* 0x00000001ff057887 */ /* 0x000fe40008000000 */
[----:B------:R-:W-:-:S04]  /*41c0*/  USEL UR4, UR4, URZ, UP0 ;  /* 0x000000ff04047287 */ /* 0x000fc80008000000 */
[----:B------:R-:W-:Y:S01]  /*41d0*/  ULEA UR4, UR4, UR7, 0x3 ;  /* 0x0000000704047291 */ /* 0x000fe2000f8e18ff */
[----:B-1----:R-:W-:-:S04]  /*41e0*/  LOP3.LUT R3, R2, UR5, RZ, 0x3c, !PT ;  /* 0x0000000502037c12 */ /* 0x002fc8000f8e3cff */
[----:B------:R-:W-:Y:S01]  /*41f0*/  SHF.L.U32 R3, R3, 0x1f, RZ ;  /* 0x0000001f03037819 */ /* 0x000fe200000006ff */
[----:B------:R-:W-:-:S04]  /*4200*/  IMAD.U32 R0, RZ, RZ, UR4 ;  /* 0x00000004ff007e24 */ /* 0x000fc8000f8e00ff */
[----:B------:R1:W2:Y:S03]  /*4210*/  SYNCS.PHASECHK.TRANS64.TRYWAIT P0, [R0+URZ], R3 ;  /* 0x00000003000075a7 */ /* 0x0002a600080011ff */
[----:B--2---:R-:W-:Y:S05]  /*4220*/  @!P0 NANOSLEEP.SYNCS 0x989680 ;  /* 0x009896800000895d */ /* 0x004fea0003900000 */
[----:B------:R-:W2:Y:S02]  /*4230*/  @!P0 SYNCS.PHASECHK.TRANS64 P0, [R0+URZ], R3 ;  /* 0x00000003000085a7 */ /* 0x000ea400080010ff */
[----:B--2---:R-:W-:Y:S05]  /*4240*/  @P0 BRA `(.L_x_80) ;  /* 0x0000000000200947 */ /* 0x004fea0003800000 */
.L_x_81:
[----:B--2---:R2:W4:Y:S02]  /*4250*/  SYNCS.PHASECHK.TRANS64.TRYWAIT P0, [R0+URZ], R3 ;  /* 0x00000003000075a7 */ /* 0x00452400080011ff */
[----:B----4-:R-:W-:Y:S05]  /*4260*/  @!P0 NANOSLEEP.SYNCS 0x989680 ;  /* 0x009896800000895d */ /* 0x010fea0003900000 */
[----:B------:R-:W4:Y:S02]  /*4270*/  @!P0 SYNCS.PHASECHK.TRANS64 P0, [R0+URZ], R3 ;  /* 0x00000003000085a7 */ /* 0x000f2400080010ff */
[----:B----4-:R-:W-:Y:S05]  /*4280*/  @!P0 BRA `(.L_x_81) ;  /* 0xfffffffc00f08947 */ /* 0x010fea000383ffff */
[----:B------:R-:W-:Y:S05]  /*4290*/  BRA `(.L_x_80) ;  /* 0x00000000000c7947 */ /* 0x000fea0003800000 */
.L_x_76:
[----:B------:R-:W-:-:S04]  /*42a0*/  UIADD3 UR4, UPT, UPT, UR26, 0x120, URZ ;  /* 0x000001201a047890 */ /* 0x000fc8000fffe0ff */
[----:B------:R-:W-:-:S09]  /*42b0*/  UPRMT UR4, UR46, 0x654, UR4 ;  /* 0x000006542e047896 */ /* 0x000fd20008000004 */
[----:B------:R-:W-:Y:S03]  /*42c0*/  SYNCS.ARRIVE.TRANS64.RED.A1T0 RZ, [UR4], RZ ;  /* 0x000000ffffff79a7 */ /* 0x000fe60008100404 */
.L_x_80:
[----:B-12---:R-:W-:Y:S01]  /*42d0*/  SHF.L.U32 R3, RZ, 0x1f, RZ ;  /* 0x0000001fff037819 */ /* 0x006fe200000006ff */
[----:B------:R-:W-:Y:S01]  /*42e0*/  UIADD3 UR4, UPT, UPT, UR26, 0x120, URZ ;  /* 0x000001201a047890 */ /* 0x000fe2000fffe0ff */
[----:B------:R-:W-:Y:S02]  /*42f0*/  PLOP3.LUT P0, PT, PT, PT, UP1, 0x80, 0x8 ;  /* 0x000000000008781c */ /* 0x000fe40003f0f018 */
[----:B------:R-:W1:Y:S02]  /*4300*/  SYNCS.PHASECHK.TRANS64.TRYWAIT P1, [UR26+0x120], R3 ;  /* 0x00012003ff0075a7 */ /* 0x000e64000802111a */
[----:B-1----:R-:W-:Y:S09]  /*4310*/  @!P1 BRA `(.L_x_82) ;  /* 0x0000006000e49947 */ /* 0x002ff20003800000 */
.L_x_181:
[----:B------:R-:W-:Y:S01]  /*4320*/  @!UP1 UPRMT UR4, UR46, 0x654, UR4 ;  /* 0x000006542e049896 */ /* 0x000fe20008000004 */
[----:B------:R-:W-:Y:S01]  /*4330*/  UMOV UR5, 0xffff ;  /* 0x0000ffff00057882 */ /* 0x000fe20000000000 */
[----:B------:R-:W-:-:S07]  /*4340*/  UMOV UR6, 0x1 ;  /* 0x0000000100067882 */ /* 0x000fce0000000000 */
[----:B------:R-:W-:Y:S01]  /*4350*/  @!P0 SYNCS.ARRIVE.TRANS64.RED.A1T0 RZ, [UR4], RZ ;  /* 0x000000ffffff89a7 */ /* 0x000fe20008100404 */
[----:B------:R-:W-:Y:S01]  /*4360*/  NOP ;  /* 0x0000000000007918 */ /* 0x000fe20000000000 */
[----:B-1----:R-:W1:Y:S01]  /*4370*/  LDS R0, [UR8+0x14] ;  /* 0x00001408ff007984 */ /* 0x002e620008000800 */
[----:B------:R-:W-:-:S04]  /*4380*/  ULOP3.LUT UR4, UR44, 0xffff, URZ, 0xc0, !UPT ;  /* 0x0000ffff2c047892 */ /* 0x000fc8000f8ec0ff */
[----:B------:R-:W-:-:S04]  /*4390*/  USHF.R.U32.HI UR4, URZ, 0x5, UR4 ;  /* 0x00000005ff047899 */ /* 0x000fc80008011604 */
[----:B------:R-:W-:Y:S02]  /*43a0*/  USHF.L.U32 UR5, UR5, UR4, URZ ;  /* 0x0000000405057299 */ /* 0x000fe400080006ff */
[----:B------:R-:W-:-:S04]  /*43b0*/  USHF.L.U32 UR4, UR6, UR4, URZ ;  /* 0x0000000406047299 */ /* 0x000fc800080006ff */
[----:B-1----:R-:W-:-:S04]  /*43c0*/  LOP3.LUT R0, R0, UR5, RZ, 0xc0, !PT ;  /* 0x0000000500007c12 */ /* 0x002fc8000f8ec0ff */
[----:B------:R-:W-:-:S13]  /*43d0*/  ISETP.NE.AND P0, PT, R0, UR5, PT ;  /* 0x0000000500007c0c */ /* 0x000fda000bf05270 */
[----:B------:R-:W-:Y:S05]  /*43e0*/  @P0 BRA `(.L_x_83) ;  /* 0x0000000000580947 */ /* 0x000fea0003800000 */
[----:B------:R-:W1:Y:S02]  /*43f0*/  LDS R0, [UR8+0x18] ;  /* 0x00001808ff007984 */ /* 0x000e640008000800 */
[----:B-1----:R-:W-:-:S04]  /*4400*/  LOP3.LUT R0, R0, UR4, RZ, 0xc0, !PT ;  /* 0x0000000400007c12 */ /* 0x002fc8000f8ec0ff */
[----:B------:R-:W-:-:S13]  /*4410*/  ISETP.NE.AND P0, PT, R0, UR4, PT ;  /* 0x0000000400007c0c */ /* 0x000fda000bf05270 */
[----:B------:R-:W-:Y:S05]  /*4420*/  @P0 BRA `(.L_x_84) ;  /* 0x00000000003c0947 */ /* 0x000fea0003800000 */
[----:B------:R-:W1:Y:S01]  /*4430*/  S2R R2, SR_LANEID ;  /* 0x0000000000027919 */ /* 0x000e620000000000 */
[----:B------:R-:W-:Y:S01]  /*4440*/  ULOP3.LUT UR5, URZ, UR5, URZ, 0x33, !UPT ;  /* 0x00000005ff057292 */ /* 0x000fe2000f8e33ff */
[----:B------:R-:W-:Y:S01]  /*4450*/  LOP3.LUT R4, RZ, UR4, RZ, 0x33, !PT ;  /* 0x00000004ff047c12 */ /* 0x000fe2000f8e33ff */
[----:B------:R-:W-:Y:S02]  /*4460*/  VOTEU.ANY UR4, UPT, PT ;  /* 0x0000000000047886 */ /* 0x000fe400038e0100 */
[----:B------:R-:W-:Y:S01]  /*4470*/  UFLO.U32 UR4, UR4 ;  /* 0x00000004000472bd */ /* 0x000fe200080e0000 */
[----:B------:R-:W2:Y:S01]  /*4480*/  REDUX UR6, R4 ;  /* 0x00000000040673c4 */ /* 0x000ea20000000000 */
[----:B------:R-:W-:-:S06]  /*4490*/  IMAD.U32 R0, RZ, RZ, UR5 ;  /* 0x00000005ff007e24 */ /* 0x000fcc000f8e00ff */
[----:B------:R4:W-:Y:S01]  /*44a0*/  UTCATOMSWS.AND URZ, UR5 ;  /* 0x0000000500ff79e3 */ /* 0x0009e20008000000 */
[----:B------:R-:W3:Y:S01]  /*44b0*/  REDUX UR7, R0 ;  /* 0x00000000000773c4 */ /* 0x000ee20000000000 */
[----:B-1----:R-:W-:Y:S01]  /*44c0*/  ISETP.EQ.U32.AND P0, PT, R2, UR4, PT ;  /* 0x0000000402007c0c */ /* 0x002fe2000bf02070 */
[----:B--2---:R-:W-:Y:S01]  /*44d0*/  IMAD.U32 R2, RZ, RZ, UR6 ;  /* 0x00000006ff027e24 */ /* 0x004fe2000f8e00ff */
[----:B---3--:R-:W-:-:S11]  /*44e0*/  MOV R3, UR7 ;  /* 0x0000000700037c02 */ /* 0x008fd60008000f00 */
[----:B------:R4:W-:Y:S04]  /*44f0*/  @P0 ATOMS.AND RZ, [UR8+0x14], R3 ;  /* 0x00001403ffff098c */ /* 0x0009e8000a800008 */
[----:B------:R4:W-:Y:S01]  /*4500*/  @P0 ATOMS.AND RZ, [UR8+0x18], R2 ;  /* 0x00001802ffff098c */ /* 0x0009e2000a800008 */
[----:B------:R-:W-:Y:S05]  /*4510*/  BRA `(.L_x_85) ;  /* 0x0000000000147947 */ /* 0x000fea0003800000 */
.L_x_84:
[----:B------:R-:W-:Y:S02]  /*4520*/  MOV R2, 0x4540 ;  /* 0x0000454000027802 */ /* 0x000fe40000000f00 */
[----:B---3-5:R-:W-:Y:S05]  /*4530*/  CALL.REL.NOINC `($__internal_0_$__cuda_sm10x_tcgen05_guardrail_trap_col_being_dealloced_not_returned_by_alloc) ;  /* 0x0000006400c47944 */ /* 0x028fea0003c00000 */
[----:B------:R-:W-:Y:S05]  /*4540*/  BRA `(.L_x_85) ;  /* 0x0000000000087947 */ /* 0x000fea0003800000 */
.L_x_83:
[----:B------:R-:W-:Y:S02]  /*4550*/  MOV R2, 0x4570 ;  /* 0x0000457000027802 */ /* 0x000fe40000000f00 */
[----:B---3-5:R-:W-:Y:S05]  /*4560*/  CALL.REL.NOINC `($__internal_2_$__cuda_sm10x_tcgen05_guardrail_trap_unallocated_columns_being_dealloced) ;  /* 0x0000006400d07944 */ /* 0x028fea0003c00000 */
.L_x_85:
[----:B------:R-:W-:Y:S01]  /*4570*/  NOP ;  /* 0x0000000000007918 */ /* 0x000fe20000000000 */
[----:B----4-:R-:W-:Y:S05]  /*4580*/  EXIT ;  /* 0x000000000000794d */ /* 0x010fea0003800000 */
.L_x_56:
[----:B------:R-:W-:-:S09]  /*4590*/  UISETP.NE.OR UP0, UPT, UR13, 0x3, !UP3 ;  /* 0x000000030d00788c */ /* 0x000fd2000df05670 */
[----:B------:R-:W-:Y:S05]  /*45a0*/  BRA.U UP0, `(.L_x_86) ;  /* 0x0000001100c87547 */ /* 0x000fea000b800000 */
[----:B------:R-:W1:Y:S01]  /*45b0*/  S2UR UR10, SR_CgaCtaId ;  /* 0x00000000000a79c3 */ /* 0x000e620000008800 */
[----:B------:R-:W2:Y:S01]  /*45c0*/  LDCU UR31, c[0x0][0x370] ;  /* 0x00006e00ff1f77ac */ /* 0x000ea20008000800 */
[----:B------:R-:W-:Y:S02]  /*45d0*/  HFMA2 R13, -RZ, RZ, 0, 0 ;  /* 0x00000000ff0d7431 */ /* 0x000fe400000001ff */
[----:B------:R-:W-:Y:S01]  /*45e0*/  IMAD.MOV.U32 R15, RZ, RZ, 0x1 ;  /* 0x00000001ff0f7424 */ /* 0x000fe200078e00ff */
[----:B------:R-:W-:Y:S01]  /*45f0*/  MOV R7, 0x2000 ;  /* 0x0000200000077802 */ /* 0x000fe20000000f00 */
[----:B------:R-:W2:Y:S01]  /*4600*/  LDCU.128 UR48, c[0x0][0xb10] ;  /* 0x00016200ff3077ac */ /* 0x000ea20008000c00 */
[----:B------:R-:W-:Y:S01]  /*4610*/  IMAD.MOV.U32 R14, RZ, RZ, RZ ;  /* 0x000000ffff0e7224 */ /* 0x000fe200078e00ff */
[----:B------:R-:W3:Y:S01]  /*4620*/  LDC.64 R16, c[0x0][0x348] ;  /* 0x0000d200ff107b82 */ /* 0x000ee20000000a00 */
[----:B------:R-:W4:Y:S01]  /*4630*/  LDCU UR30, c[0x0][0x374] ;  /* 0x00006e80ff1e77ac */ /* 0x000f220008000800 */
[----:B------:R-:W1:Y:S06]  /*4640*/  LDCU UR15, c[0x0][0xb0c] ;  /* 0x00016180ff0f77ac */ /* 0x000e6c0008000800 */
[----:B------:R-:W3:Y:S01]  /*4650*/  LDC.64 R2, c[0x0][0x888] ;  /* 0x00022200ff027b82 */ /* 0x000ee20000000a00 */
[----:B------:R-:W3:Y:S01]  /*4660*/  LDCU UR54, c[0x0][0xb20] ;  /* 0x00016400ff3677ac */ /* 0x000ee20008000800 */
[----:B------:R-:W3:Y:S06]  /*4670*/  LDCU UR4, c[0x0][0xb30] ;  /* 0x00016600ff0477ac */ /* 0x000eec0008000800 */
[----:B------:R-:W3:Y:S01]  /*4680*/  LDC.64 R4, c[0x0][0x890] ;  /* 0x00022400ff047b82 */ /* 0x000ee20000000a00 */
[----:B------:R-:W-:Y:S01]  /*4690*/  UMOV UR21, 0x400 ;  /* 0x0000040000157882 */ /* 0x000fe20000000000 */
[----:B--2---:R-:W-:-:S02]  /*46a0*/  UIMAD.WIDE.U32 UR6, UR31, UR48, URZ ;  /* 0x000000301f0672a5 */ /* 0x004fc4000f8e00ff */
[----:B----4-:R-:W-:Y:S02]  /*46b0*/  UIMAD.WIDE.U32 UR8, UR30, UR51, URZ ;  /* 0x000000331e0872a5 */ /* 0x010fe4000f8e00ff */
[----:B-1----:R-:W-:Y:S02]  /*46c0*/  ULEA UR21, UR10, UR21, 0x18 ;  /* 0x000000150a157291 */ /* 0x002fe4000f8ec0ff */
[----:B------:R-:W-:Y:S02]  /*46d0*/  UPLOP3.LUT UP2, UPT, UPT, UPT, UPT, 0x40, 0x4 ;  /* 0x000000000004789c */ /* 0x000fe40003f4e870 */
[----:B------:R-:W-:Y:S02]  /*46e0*/  UIADD3 UR37, UPT, UPT, UR21, 0x68, URZ ;  /* 0x0000006815257890 */ /* 0x000fe4000fffe0ff */
[----:B------:R-:W-:Y:S02]  /*46f0*/  UIADD3 UR41, UPT, UPT, UR21, 0x50, URZ ;  /* 0x0000005015297890 */ /* 0x000fe4000fffe0ff */
[----:B------:R-:W-:-:S02]  /*4700*/  UIADD3 UR33, UPT, UPT, UR21, 0x58, URZ ;  /* 0x0000005815217890 */ /* 0x000fc4000fffe0ff */
[----:B------:R-:W-:Y:S01]  /*4710*/  UIADD3 UR25, UPT, UPT, UR21, 0x60, URZ ;  /* 0x0000006015197890 */ /* 0x000fe2000fffe0ff */
[----:B------:R-:W-:Y:S01]  /*4720*/  UMOV UR6, UR7 ;  /* 0x0000000700067c82 */ /* 0x000fe20008000000 */
[----:B------:R-:W-:Y:S01]  /*4730*/  UMOV UR47, UR9 ;  /* 0x00000009002f7c82 */ /* 0x000fe20008000000 */
[----:B------:R-:W-:Y:S02]  /*4740*/  UISETP.GE.AND UP0, UPT, UR45, 0x1, UPT ;  /* 0x000000012d00788c */ /* 0x000fe4000bf06270 */
[----:B------:R-:W-:Y:S01]  /*4750*/  UISETP.NE.AND UP4, UPT, UR45, 0x1, UPT ;  /* 0x000000012d00788c */ /* 0x000fe2000bf85270 */
[----:B------:R-:W1:Y:S01]  /*4760*/  LDCU.64 UR22, c[0x0][0xb28] ;  /* 0x00016500ff1677ac */ /* 0x000e620008000a00 */
[----:B------:R-:W-:Y:S02]  /*4770*/  UISETP.NE.AND UP6, UPT, UR15, 0x1, UPT ;  /* 0x000000010f00788c */ /* 0x000fe4000bfc5270 */
[----:B------:R-:W-:Y:S02]  /*4780*/  UISETP.NE.AND UP5, UPT, UR50, 0x1, UPT ;  /* 0x000000013200788c */ /* 0x000fe4000bfa5270 */
[----:B------:R-:W-:-:S02]  /*4790*/  UPRMT UR37, UR10, 0x654, UR37 ;  /* 0x000006540a257896 */ /* 0x000fc40008000025 */
[----:B------:R-:W-:Y:S02]  /*47a0*/  USHF.R.U32.HI UR52, URZ, UR49, UR6 ;  /* 0x00000031ff347299 */ /* 0x000fe40008011606 */
[----:B------:R-:W-:Y:S02]  /*47b0*/  UPRMT UR46, UR10, 0x654, UR41 ;  /* 0x000006540a2e7896 */ /* 0x000fe40008000029 */
[----:B------:R-:W-:Y:S02]  /*47c0*/  UPRMT UR39, UR10, 0x654, UR33 ;  /* 0x000006540a277896 */ /* 0x000fe40008000021 */
[----:B------:R-:W-:Y:S02]  /*47d0*/  UPRMT UR38, UR10, 0x654, UR25 ;  /* 0x000006540a267896 */ /* 0x000fe40008000019 */
[----:B---3--:R-:W-:Y:S02]  /*47e0*/  USHF.R.U32.HI UR47, URZ, UR54, UR47 ;  /* 0x00000036ff2f7299 */ /* 0x008fe4000801162f */
[----:B------:R-:W-:-:S11]  /*47f0*/  UISETP.NE.AND UP3, UPT, UR4, 0x1, UPT ;  /* 0x000000010400788c */ /* 0x000fd6000bf65270 */
.L_x_97:
[C---:B------:R-:W-:Y:S02]  /*4800*/  LEA R12, R14.reuse, UR21, 0x3 ;  /* 0x000000150e0c7c11 */ /* 0x040fe4000f8e18ff */
[----:B------:R-:W-:Y:S02]  /*4810*/  SHF.L.U32 R9, R13, 0x1f, RZ ;  /* 0x0000001f0d097819 */ /* 0x000fe400000006ff */
[----:B------:R-:W-:Y:S02]  /*4820*/  LEA R10, R14, UR21, 0x4 ;  /* 0x000000150e0a7c11 */ /* 0x000fe4000f8e20ff */
[----:B------:R-:W2:Y:S02]  /*4830*/  SYNCS.PHASECHK.TRANS64.TRYWAIT P0, [R12+URZ+0xa0], R9 ;  /* 0x0000a0090c0075a7 */ /* 0x000ea400080011ff */
[----:B--23--:R-:W-:Y:S05]  /*4840*/  @!P0 BRA `(.L_x_87) ;  /* 0x0000005c00b08947 */ /* 0x00cfea0003800000 */
.L_x_182:
[----:B--2---:R-:W2:Y:S01]  /*4850*/  LDS.128 R8, [R10+0x130] ;  /* 0x000130000a087984 */ /* 0x004ea20000000c00 */
[----:B------:R-:W-:Y:S01]  /*4860*/  UISETP.GE.AND UP0, UPT, UR45, 0x1, UPT ;  /* 0x000000012d00788c */ /* 0x000fe2000bf06270 */
[----:B------:R-:W-:Y:S01]  /*4870*/  @!PT LDS RZ, [RZ] ;  /* 0x00000000fffff984 */ /* 0x000fe20000000800 */
[----:B------:R-:W-:Y:S01]  /*4880*/  @!PT LDS RZ, [RZ] ;  /* 0x00000000fffff984 */ /* 0x000fe20000000800 */
[----:B------:R-:W-:Y:S01]  /*4890*/  @!PT LDS RZ, [RZ] ;  /* 0x00000000fffff984 */ /* 0x000fe20000000800 */
[----:B------:R-:W-:Y:S01]  /*48a0*/  @!PT LDS RZ, [RZ] ;  /* 0x00000000fffff984 */ /* 0x000fe20000000800 */
[----:B------:R3:W-:Y:S06]  /*48b0*/  MEMBAR.ALL.CTA ;  /* 0x0000000000007992 */ /* 0x0007ec0000008000 */
[----:B---3--:R-:W3:Y:S01]  /*48c0*/  FENCE.VIEW.ASYNC.S ;  /* 0x00000000000073c6 */ /* 0x008ee20000000000 */
[----:B--2---:R-:W-:Y:S11]  /*48d0*/  LOP3.LUT P0, RZ, R10, 0x1, RZ, 0xc0, !PT ;  /* 0x000000010aff7812 */ /* 0x004ff6000780c0ff */
[----:B------:R-:W-:Y:S02]  /*48e0*/  @!UPT UIADD3 URZ, UPT, UPT, URZ, URZ, URZ ;  /* 0x000000fffffff290 */ /* 0x000fe4000fffe0ff */
[----:B---3--:R-:W-:Y:S01]  /*48f0*/  VOTEU.ANY UP1, P0 ;  /* 0x0000000000ff7886 */ /* 0x008fe20000020100 */
[----:B------:R-:W-:Y:S11]  /*4900*/  PLOP3.LUT P0, PT, PT, PT, UP1, 0x80, 0x8 ;  /* 0x000000000008781c */ /* 0x000ff60003f0f018 */
[----:B------:R-:W-:Y:S02]  /*4910*/  @!UPT UIADD3 URZ, UPT, UPT, URZ, URZ, URZ ;  /* 0x000000fffffff290 */ /* 0x000fe4000fffe0ff */
[----:B------:R-:W-:Y:S02]  /*4920*/  @P0 SHF.R.U32.HI R0, RZ, 0x10, R9 ;  /* 0x00000010ff000819 */ /* 0x000fe40000011609 */
[----:B------:R-:W-:Y:S02]  /*4930*/  @P0 MOV R6, R8 ;  /* 0x0000000800060202 */ /* 0x000fe40000000f00 */
[----:B------:R-:W-:Y:S01]  /*4940*/  @P0 R2UR UR4, R0 ;  /* 0x00000000000402ca */ /* 0x000fe200000e0000 */
[----:B------:R-:W-:Y:S01]  /*4950*/  VIADD R0, R12, 0xb0 ;  /* 0x000000b00c007836 */ /* 0x000fe20000000000 */
[----:B------:R-:W-:Y:S02]  /*4960*/  @P0 LOP3.LUT R8, R9, 0xffff, RZ, 0xc0, !PT ;  /* 0x0000ffff09080812 */ /* 0x000fe400078ec0ff */
[----:B------:R-:W-:Y:S02]  /*4970*/  @P0 R2UR UR6, R6 ;  /* 0x00000000060602ca */ /* 0x000fe400000e0000 */
[----:B------:R-:W-:Y:S02]  /*4980*/  PRMT R0, RZ, 0x654, R0 ;  /* 0x00000654ff007816 */ /* 0x000fe40000000000 */
[----:B------:R-:W-:Y:S02]  /*4990*/  @P0 R2UR UR5, R8 ;  /* 0x00000000080502ca */ /* 0x000fe400000e0000 */
[----:B------:R2:W-:Y:S03]  /*49a0*/  SYNCS.ARRIVE.TRANS64.RED.A1T0 RZ, [R0+URZ], RZ ;  /* 0x000000ff00ff79a7 */ /* 0x0005e600081004ff */
[----:B------:R-:W-:Y:S04]  /*49b0*/  @UP1 UMOV UR29, UR4 ;  /* 0x00000004001d1c82 */ /* 0x000fe80008000000 */
[----:B------:R-:W-:Y:S04]  /*49c0*/  @UP1 UMOV UR14, UR6 ;  /* 0x00000006000e1c82 */ /* 0x000fe80008000000 */
[----:B------:R-:W-:Y:S01]  /*49d0*/  @UP1 UMOV UR13, UR5 ;  /* 0x00000005000d1c82 */ /* 0x000fe20008000000 */
[----:B------:R-:W-:Y:S05]  /*49e0*/  BRA.U !UP0, `(.L_x_88) ;  /* 0x0000000108a47547 */ /* 0x000fea000b800000 */
[----:B------:R-:W-:Y:S02]  /*49f0*/  UIMAD.WIDE.U32 UR16, UR13, UR51, URZ ;  /* 0x000000330d1072a5 */ /* 0x000fe4000f8e00ff */
[----:B------:R-:W-:Y:S02]  /*4a00*/  UIMAD.WIDE.U32 UR18, UR14, UR48, URZ ;  /* 0x000000300e1272a5 */ /* 0x000fe4000f8e00ff */
[----:B------:R-:W-:Y:S02]  /*4a10*/  USEL UR4, UR30, UR47, !UP5 ;  /* 0x0000002f1e047287 */ /* 0x000fe4000e800000 */
[----:B------:R-:W-:Y:S02]  /*4a20*/  USEL UR7, UR31, UR52, !UP6 ;  /* 0x000000341f077287 */ /* 0x000fe4000f000000 */
[----:B-1----:R-:W-:Y:S02]  /*4a30*/  UIMAD.WIDE.U32 UR8, UR4, UR22, URZ ;  /* 0x00000016040872a5 */ /* 0x002fe4000f8e00ff */
[----:B------:R-:W-:Y:S01]  /*4a40*/  UIMAD.WIDE.U32 UR10, UR7, UR22, URZ ;  /* 0x00000016070a72a5 */ /* 0x000fe2000f8e00ff */
[----:B------:R-:W-:Y:S02]  /*4a50*/  UMOV UR5, UR17 ;  /* 0x0000001100057c82 */ /* 0x000fe40008000000 */
[----:B------:R-:W-:Y:S03]  /*4a60*/  USHF.R.U32.HI UR6, URZ, UR54, UR5 ;  /* 0x00000036ff067299 */ /* 0x000fe60008011605 */
[----:B------:R-:W-:Y:S01]  /*4a70*/  UMOV UR5, UR19 ;  /* 0x0000001300057c82 */ /* 0x000fe20008000000 */
[----:B------:R-:W-:Y:S02]  /*4a80*/  USEL UR6, UR13, UR6, !UP5 ;  /* 0x000000060d067287 */ /* 0x000fe4000e800000 */
[----:B------:R-:W-:Y:S03]  /*4a90*/  USHF.R.U32.HI UR12, URZ, UR49, UR5 ;  /* 0x00000031ff0c7299 */ /* 0x000fe60008011605 */
[----:B------:R-:W-:Y:S02]  /*4aa0*/  UMOV UR5, UR9 ;  /* 0x0000000900057c82 */ /* 0x000fe40008000000 */
[----:B------:R-:W-:Y:S03]  /*4ab0*/  @UP4 USHF.R.U32.HI UR4, URZ, UR23, UR5 ;  /* 0x00000017ff044299 */ /* 0x000fe60008011605 */
[----:B------:R-:W-:Y:S01]  /*4ac0*/  UMOV UR5, UR11 ;  /* 0x0000000b00057c82 */ /* 0x000fe20008000000 */
[----:B------:R-:W-:Y:S02]  /*4ad0*/  UIMAD UR4, UR45, UR4, URZ ;  /* 0x000000042d0472a4 */ /* 0x000fe4000f8e02ff */
[----:B------:R-:W-:Y:S02]  /*4ae0*/  @UP4 USHF.R.U32.HI UR7, URZ, UR23, UR5 ;  /* 0x00000017ff074299 */ /* 0x000fe40008011605 */
[----:B------:R-:W-:Y:S02]  /*4af0*/  UIMAD.WIDE.U32 UR10, UR6, UR22, URZ ;  /* 0x00000016060a72a5 */ /* 0x000fe4000f8e00ff */
[----:B------:R-:W-:Y:S02]  /*4b00*/  USEL UR5, UR14, UR12, !UP6 ;  /* 0x0000000c0e057287 */ /* 0x000fe4000f000000 */
[----:B------:R-:W-:Y:S02]  /*4b10*/  UIMAD UR8, UR45, UR7, URZ ;  /* 0x000000072d0872a4 */ /* 0x000fe4000f8e02ff */
[----:B------:R-:W-:Y:S03]  /*4b20*/  UISETP.GE.AND UP0, UPT, UR6, UR4, UPT ;  /* 0x000000040600728c */ /* 0x000fe6000bf06270 */
[----:B------:R-:W-:Y:S01]  /*4b30*/  UMOV UR4, UR11 ;  /* 0x0000000b00047c82 */ /* 0x000fe20008000000 */
[----:B------:R-:W-:Y:S02]  /*4b40*/  UISETP.GE.OR UP0, UPT, UR5, UR8, UP0 ;  /* 0x000000080500728c */ /* 0x000fe40008706670 */
[----:B------:R-:W-:Y:S02]  /*4b50*/  USHF.R.U32.HI UR4, URZ, UR23, UR4 ;  /* 0x00000017ff047299 */ /* 0x000fe40008011604 */
[----:B------:R-:W-:Y:S02]  /*4b60*/  UIMAD.WIDE.U32 UR8, UR5, UR22, URZ ;  /* 0x00000016050872a5 */ /* 0x000fe4000f8e00ff */
[----:B------:R-:W-:Y:S04]  /*4b70*/  USEL UR10, UR6, UR4, !UP4 ;  /* 0x00000004060a7287 */ /* 0x000fe8000e000000 */
[----:B------:R-:W-:Y:S01]  /*4b80*/  UIADD3 UR11, UPT, UPT, -UR10, URZ, URZ ;  /* 0x000000ff0a0b7290 */ /* 0x000fe2000fffe1ff */
[----:B------:R-:W-:Y:S02]  /*4b90*/  @!UP0 UMOV UR4, UR9 ;  /* 0x0000000900048c82 */ /* 0x000fe40008000000 */
[----:B------:R-:W-:Y:S02]  /*4ba0*/  @!UP0 USHF.R.U32.HI UR4, URZ, UR23, UR4 ;  /* 0x00000017ff048299 */ /* 0x000fe40008011604 */
[----:B------:R-:W-:Y:S02]  /*4bb0*/  UIMAD UR8, UR45, UR11, UR6 ;  /* 0x0000000b2d0872a4 */ /* 0x000fe4000f8e0206 */
[----:B------:R-:W-:Y:S04]  /*4bc0*/  @!UP0 USEL UR4, UR5, UR4, !UP4 ;  /* 0x0000000405048287 */ /* 0x000fe8000e000000 */
[----:B------:R-:W-:Y:S02]  /*4bd0*/  @!UP0 UIMAD UR7, UR7, UR8, UR4 ;  /* 0x00000008070782a4 */ /* 0x000fe4000f8e0204 */
[----:B------:R-:W-:Y:S02]  /*4be0*/  @!UP0 UIADD3 UR9, UPT, UPT, UR10, -UR4, URZ ;  /* 0x800000040a098290 */ /* 0x000fe4000fffe0ff */
[----:B------:R-:W-:Y:S02]  /*4bf0*/  UIADD3 UR8, UPT, UPT, -UR6, URZ, URZ ;  /* 0x000000ff06087290 */ /* 0x000fe4000fffe1ff */
[----:B------:R-:W-:Y:S02]  /*4c00*/  UIADD3 UR4, UPT, UPT, -UR5, URZ, URZ ;  /* 0x000000ff05047290 */ /* 0x000fe4000fffe1ff */
[----:B------:R-:W-:Y:S03]  /*4c10*/  @!UP0 UIMAD UR6, UR9, UR45, UR5 ;  /* 0x0000002d090682a4 */ /* 0x000fe6000f8e0205 */
[----:B------:R-:W-:Y:S01]  /*4c20*/  @!UP0 UMOV UR5, UR7 ;  /* 0x0000000700058c82 */ /* 0x000fe20008000000 */
[----:B------:R-:W-:Y:S02]  /*4c30*/  UIMAD UR7, UR15, UR4, UR14 ;  /* 0x000000040f0772a4 */ /* 0x000fe4000f8e020e */
[----:B------:R-:W-:Y:S02]  /*4c40*/  UIMAD UR4, UR50, UR8, UR13 ;  /* 0x00000008320472a4 */ /* 0x000fe4000f8e020d */
[----:B------:R-:W-:Y:S02]  /*4c50*/  UIMAD UR14, UR5, UR15, UR7 ;  /* 0x0000000f050e72a4 */ /* 0x000fe4000f8e0207 */
[----:B------:R-:W-:Y:S11]  /*4c60*/  UIMAD UR13, UR6, UR50, UR4 ;  /* 0x00000032060d72a4 */ /* 0x000ff6000f8e0204 */
[----:B------:R-:W-:Y:S01]  /*4c70*/  @!UPT UIADD3 URZ, UPT, UPT, URZ, URZ, URZ ;  /* 0x000000fffffff290 */ /* 0x000fe2000fffe0ff */
.L_x_88:
[----:B------:R-:W3:Y:S01]  /*4c80*/  @!UP3 LDCU.128 UR8, c[0x0][0xb10] ;  /* 0x00016200ff08b7ac */ /* 0x000ee20008000c00 */
[C---:B------:R-:W-:Y:S02]  /*4c90*/  ISETP.NE.U32.AND P1, PT, R4.reuse, RZ, PT ;  /* 0x000000ff0400720c */ /* 0x040fe40003f25070 */
[----:B------:R-:W-:Y:S02]  /*4ca0*/  ISETP.NE.U32.AND P0, PT, R4, RZ, PT ;  /* 0x000000ff0400720c */ /* 0x000fe40003f05070 */
[C---:B------:R-:W-:Y:S02]  /*4cb0*/  ISETP.NE.AND.EX P1, PT, R5.reuse, RZ, PT, P1 ;  /* 0x000000ff0500720c */ /* 0x040fe40003f25310 */
[----:B------:R-:W-:Y:S01]  /*4cc0*/  ISETP.NE.AND.EX P0, PT, R5, RZ, PT, P0 ;  /* 0x000000ff0500720c */ /* 0x000fe20003f05300 */
[----:B------:R-:W4:Y:S01]  /*4cd0*/  @!UP3 LDCU UR5, c[0x0][0xb0c] ;  /* 0x00016180ff05b7ac */ /* 0x000f220008000800 */
[----:B------:R-:W-:Y:S01]  /*4ce0*/  SHF.L.U32 R9, R15, 0x1f, RZ ;  /* 0x0000001f0f097819 */ /* 0x000fe200000006ff */
[----:B------:R-:W-:Y:S02]  /*4cf0*/  USHF.L.U32 UR42, UR32, 0x8, URZ ;  /* 0x00000008202a7899 */ /* 0x000fe400080006ff */
[----:B------:R-:W-:Y:S02]  /*4d00*/  USHF.L.U32 UR43, UR20, 0x6, URZ ;  /* 0x00000006142b7899 */ /* 0x000fe400080006ff */
[----:B---3--:R-:W-:Y:S07]  /*4d10*/  UIMAD.WIDE.U32 UR6, UR14, UR8, URZ ;  /* 0x000000080e0672a5 */ /* 0x008fee000f8e00ff */
[----:B------:R-:W-:Y:S01]  /*4d20*/  @!UP3 UMOV UR4, UR7 ;  /* 0x000000070004bc82 */ /* 0x000fe20008000000 */
[----:B----4-:R-:W-:Y:S02]  /*4d30*/  @!UP3 UISETP.NE.AND UP0, UPT, UR5, 0x1, UPT ;  /* 0x000000010500b88c */ /* 0x010fe4000bf05270 */
[----:B------:R-:W-:Y:S02]  /*4d40*/  @!UP3 USHF.R.U32.HI UR4, URZ, UR9, UR4 ;  /* 0x00000009ff04b299 */ /* 0x000fe40008011604 */
[----:B------:R-:W-:Y:S02]  /*4d50*/  UIMAD.WIDE.U32 UR6, UR13, UR11, URZ ;  /* 0x0000000b0d0672a5 */ /* 0x000fe4000f8e00ff */
[----:B------:R-:W-:Y:S02]  /*4d60*/  @!UP3 USEL UR8, UR14, UR4, !UP0 ;  /* 0x000000040e08b287 */ /* 0x000fe4000c000000 */
[----:B------:R-:W-:Y:S03]  /*4d70*/  @!UP3 UISETP.NE.AND UP0, UPT, UR10, 0x1, UPT ;  /* 0x000000010a00b88c */ /* 0x000fe6000bf05270 */
[----:B------:R-:W-:Y:S02]  /*4d80*/  @!UP3 UMOV UR6, UR7 ;  /* 0x000000070006bc82 */ /* 0x000fe40008000000 */
[----:B------:R-:W3:Y:S02]  /*4d90*/  @!UP3 LDCU UR4, c[0x0][0xb20] ;  /* 0x00016400ff04b7ac */ /* 0x000ee40008000800 */
[----:B---3--:R-:W-:Y:S04]  /*4da0*/  @!UP3 USHF.R.U32.HI UR6, URZ, UR4, UR6 ;  /* 0x00000004ff06b299 */ /* 0x008fe80008011606 */
[----:B------:R-:W-:Y:S04]  /*4db0*/  @!UP3 USEL UR6, UR13, UR6, !UP0 ;  /* 0x000000060d06b287 */ /* 0x000fe8000c000000 */
[----:B------:R-:W-:Y:S02]  /*4dc0*/  @!UP3 UIADD3 UR4, UPT, UPT, -UR8, UR6, URZ ;  /* 0x000000060804b290 */ /* 0x000fe4000fffe1ff */
[----:B------:R-:W-:Y:S02]  /*4dd0*/  @!UP3 UIADD3 UR6, UPT, UPT, UR8, -UR6, URZ ;  /* 0x800000060806b290 */ /* 0x000fe4000fffe0ff */
[----:B------:R-:W-:Y:S02]  /*4de0*/  @!UP3 UIMAD UR14, UR4, UR5, UR14 ;  /* 0x00000005040eb2a4 */ /* 0x000fe4000f8e020e */
[----:B------:R-:W-:Y:S01]  /*4df0*/  @!UP3 UIMAD UR13, UR6, UR10, UR13 ;  /* 0x0000000a060db2a4 */ /* 0x000fe2000f8e020d */
[----:B------:R-:W-:Y:S11]  /*4e00*/  BRA.U UP2, `(.L_x_89) ;  /* 0x0000000102107547 */ /* 0x000ff6000b800000 */
[----:B--2---:R-:W-:Y:S04]  /*4e10*/  MOV R0, UR53 ;  /* 0x0000003500007c02 */ /* 0x004fe80008000f00 */
[----:B------:R-:W-:Y:S04]  /*4e20*/  SHF.L.U32 R11, R0, 0x1f, RZ ;  /* 0x0000001f000b7819 */ /* 0x000fe800000006ff */
[----:B------:R-:W2:Y:S02]  /*4e30*/  SYNCS.PHASECHK.TRANS64.TRYWAIT P2, [UR21+0x98], R11 ;  /* 0x0000980bff0075a7 */ /* 0x000ea40008041115 */
[----:B--2---:R-:W-:Y:S05]  /*4e40*/  @!P2 BRA `(.L_x_90) ;  /* 0x000000580044a947 */ /* 0x004fea0003800000 */
.L_x_89:
[----:B------:R-:W-:Y:S05]  /*4e50*/  @!P1 BRA `(.L_x_91) ;  /* 0x0000000000309947 */ /* 0x000fea0003800000 */
[----:B------:R-:W-:Y:S01]  /*4e60*/  ISETP.NE.U32.AND P1, PT, R2, RZ, PT ;  /* 0x000000ff0200720c */ /* 0x000fe20003f25070 */
[----:B------:R-:W3:Y:S01]  /*4e70*/  LDCU.64 UR4, c[0x0][0x358] ;  /* 0x00006b00ff0477ac */ /* 0x000ee20008000a00 */
[----:B------:R-:W-:Y:S02]  /*4e80*/  IMAD.MOV.U32 R80, RZ, RZ, 0x1 ;  /* 0x00000001ff507424 */ /* 0x000fe400078e00ff */
[----:B------:R-:W-:Y:S11]  /*4e90*/  ISETP.NE.AND.EX P1, PT, R3, RZ, PT, P1 ;  /* 0x000000ff0300720c */ /* 0x000ff60003f25310 */
[----:B------:R-:W-:Y:S02]  /*4ea0*/  @!UPT UIADD3 URZ, UPT, UPT, URZ, URZ, URZ ;  /* 0x000000fffffff290 */ /* 0x000fe4000fffe0ff */
[----:B--2---:R-:W2:Y:S01]  /*4eb0*/  @P1 LDC.64 R10, c[0x0][0x888] ;  /* 0x00022200ff0a1b82 */ /* 0x004ea20000000a00 */
[----:B------:R-:W-:Y:S04]  /*4ec0*/  @P1 IMAD R0, R4, UR36, RZ ;  /* 0x0000002404001c24 */ /* 0x000fe8000f8e02ff */
[----:B--2---:R-:W-:Y:S04]  /*4ed0*/  @P1 IMAD.WIDE R10, R0, 0x4, R10 ;  /* 0x00000004000a1825 */ /* 0x004fe800078e020a */
[----:B------:R-:W-:Y:S01]  /*4ee0*/  HFMA2 R0, -RZ, RZ, 0, 5.9604644775390625e-08 ;  /* 0x00000001ff007431 */ /* 0x000fe200000001ff */
[----:B---3-5:R3:W5:Y:S04]  /*4ef0*/  @P1 LDG.E R41, desc[UR4][R10.64] ;  /* 0x000000040a291981 */ /* 0x028768000c1e1900 */
[----:B------:R-:W-:Y:S01]  /*4f00*/  @!P1 PRMT R80, R0, 0x7610, R80 ;  /* 0x0000761000509816 */ /* 0x000fe20000000050 */
[----:B---3--:R-:W4:Y:S06]  /*4f10*/  @!P1 LDC R41, c[0x0][0x880] ;  /* 0x00022000ff299b82 */ /* 0x008f2c0000000800 */
.L_x_91:
[----:B----45:R-:W-:Y:S01]  /*4f20*/  @!P0 FSETP.EQ.AND P1, PT, R41, RZ, PT ;  /* 0x000000ff2900820b */ /* 0x030fe20003f22000 */
[----:B------:R-:W-:Y:S01]  /*4f30*/  @!UPT UIADD3 URZ, UPT, UPT, URZ, URZ, URZ ;  /* 0x000000fffffff290 */ /* 0x000fe2000fffe0ff */
[----:B------:R-:W-:Y:S11]  /*4f40*/  @!P0 BRA `(.L_x_92) ;  /* 0x0000000000188947 */ /* 0x000ff60003800000 */
[----:B------:R-:W-:Y:S02]  /*4f50*/  LOP3.LUT P0, RZ, R80, 0xff, RZ, 0xc0, !PT ;  /* 0x000000ff50ff7812 */ /* 0x000fe4000780c0ff */
[----:B------:R-:W-:Y:S04]  /*4f60*/  ISETP.NE.U32.AND P1, PT, R2, RZ, PT ;  /* 0x000000ff0200720c */ /* 0x000fe80003f25070 */
[----:B------:R-:W-:Y:S04]  /*4f70*/  ISETP.NE.AND.EX P1, PT, R3, RZ, PT, P1 ;  /* 0x000000ff0300720c */ /* 0x000fe80003f25310 */
[----:B------:R-:W-:Y:S03]  /*4f80*/  PLOP3.LUT P1, PT, P1, PT, PT, 0x8, 0x80 ;  /* 0x000000000080781c */ /* 0x000fe60000f2e170 */
[----:B------:R-:W-:Y:S11]  /*4f90*/  @P0 FSETP.EQ.AND P1, PT, R41, RZ, PT ;  /* 0x000000ff2900020b */ /* 0x000ff60003f22000 */
[----:B------:R-:W-:Y:S02]  /*4fa0*/  @!UPT UIADD3 URZ, UPT, UPT, URZ, URZ, URZ ;  /* 0x000000fffffff290 */ /* 0x000fe4000fffe0ff */
.L_x_92:
[----:B------:R-:W3:Y:S01]  /*4fb0*/  SYNCS.PHASECHK.TRANS64.TRYWAIT P2, [UR21+0x70], R9 ;  /* 0x00007009ff0075a7 */ /* 0x000ee20008041115 */
[----:B------:R-:W-:Y:S04]  /*4fc0*/  ELECT P0, URZ, PT ;  /* 0x0000000000ff782f */ /* 0x000fe80003800000 */
[----:B------:R-:W-:Y:S11]  /*4fd0*/  PLOP3.LUT P1, PT, P1, P0, PT, 0xf2, 0x2f ;  /* 0x00000000002f781c */ /* 0x000ff60000f21e72 */
[----:B------:R-:W-:Y:S02]  /*4fe0*/  @!UPT UIADD3 URZ, UPT, UPT, URZ, URZ, URZ ;  /* 0x000000fffffff290 */ /* 0x000fe4000fffe0ff */
[----:B------:R-:W-:Y:S05]  /*4ff0*/  @!P1 IADD3 R8, P0, PT, R16, 0x580, RZ ;  /* 0x0000058010089810 */ /* 0x000fea0007f1e0ff */
[----:B------:R-:W-:Y:S01]  /*5000*/  @!P1 IMAD.X R6, RZ, RZ, R17, P0 ;  /* 0x000000ffff069224 */ /* 0x000fe200000e0611 */
[----:B---3--:R-:W-:Y:S07]  /*5010*/  @!P2 BRA `(.L_x_93) ;  /* 0x0000005400e8a947 */ /* 0x008fee0003800000 */
.L_x_185:
[----:B------:R-:W-:Y:S01]  /*5020*/  @!P1 R2UR UR5, R8 ;  /* 0x00000000080592ca */ /* 0x000fe200000e0000 */
[----:B------:R-:W-:Y:S01]  /*5030*/  VOTEU.ALL UP0, P1 ;  /* 0x0000000000ff7886 */ /* 0x000fe20000800000 */
[----:B------:R-:W-:Y:S01]  /*5040*/  @!P1 R2UR UR4, R6 ;  /* 0x00000000060492ca */ /* 0x000fe200000e0000 */
[----:B------:R-:W-:Y:S01]  /*5050*/  UMOV UR6, 0x0 ;  /* 0x0000000000067882 */ /* 0x000fe20000000000 */
[----:B------:R-:W-:Y:S01]  /*5060*/  UMOV UR7, 0x10000000 ;  /* 0x1000000000077882 */ /* 0x000fe20000000000 */
[----:B------:R-:W-:Y:S01]  /*5070*/  UMOV UR44, UR36 ;  /* 0x00000024002c7c82 */ /* 0x000fe20008000000 */
[----:B------:R-:W-:Y:S01]  /*5080*/  @!UP0 UIADD3 UR40, UPT, UPT, UR21, 0x200, URZ ;  /* 0x0000020015288890 */ /* 0x000fe2000fffe0ff */
[----:B--2---:R-:W-:Y:S01]  /*5090*/  @!P1 IMAD.MOV.U32 R0, RZ, RZ, 0x2000 ;  /* 0x00002000ff009424 */ /* 0x004fe200078e00ff */
[----:B------:R-:W-:Y:S01]  /*50a0*/  @!UP0 UIADD3 UR10, UPT, UPT, UR42, 0x80, URZ ;  /* 0x000000802a0a8890 */ /* 0x000fe2000fffe0ff */
[----:B------:R-:W-:Y:S01]  /*50b0*/  @!P1 IADD3 R8, P0, PT, R16, 0x580, RZ ;  /* 0x0000058010089810 */ /* 0x000fe20007f1e0ff */
[----:B------:R-:W-:Y:S01]  /*50c0*/  @!UP0 UIADD3 UR8, UPT, UPT, UR21, 0x1200, URZ ;  /* 0x0000120015088890 */ /* 0x000fe2000fffe0ff */
[----:B------:R-:W-:Y:S02]  /*50d0*/  VOTEU.ALL UP0, P1 ;  /* 0x0000000000ff7886 */ /* 0x000fe40000800000 */
[----:B------:R-:W-:Y:S01]  /*50e0*/  IMAD.U32 R10, RZ, RZ, UR5 ;  /* 0x00000005ff0a7e24 */ /* 0x000fe2000f8e00ff */
[----:B------:R-:W-:Y:S01]  /*50f0*/  UMOV UR9, UR41 ;  /* 0x0000002900097c82 */ /* 0x000fe20008000000 */
[----:B------:R-:W-:Y:S01]  /*5100*/  IMAD.U32 R11, RZ, RZ, UR4 ;  /* 0x00000004ff0b7e24 */ /* 0x000fe2000f8e00ff */
[----:B------:R-:W-:Y:S01]  /*5110*/  UMOV UR11, UR43 ;  /* 0x0000002b000b7c82 */ /* 0x000fe20008000000 */
[----:B------:R-:W-:Y:S01]  /*5120*/  UMOV UR12, UR36 ;  /* 0x00000024000c7c82 */ /* 0x000fe20008000000 */
[----:B------:R-:W-:Y:S01]  /*5130*/  @!P1 R2UR UR4, R10 ;  /* 0x000000000a0492ca */ /* 0x000fe200000e0000 */
[----:B------:R-:W-:Y:S01]  /*5140*/  @!P1 IMAD.X R6, RZ, RZ, R17, P0 ;  /* 0x000000ffff069224 */ /* 0x000fe200000e0611 */
[----:B------:R-:W-:Y:S11]  /*5150*/  @!P1 R2UR UR5, R11 ;  /* 0x000000000b0592ca */ /* 0x000ff600000e0000 */
[----:B------:R-:W-:Y:S02]  /*5160*/  @!UPT UIADD3 URZ, UPT, UPT, URZ, URZ, URZ ;  /* 0x000000fffffff290 */ /* 0x000fe4000fffe0ff */
[----:B------:R2:W-:Y:S01]  /*5170*/  @!UP0 UTMALDG.3D [UR40], [UR4], desc[UR6] ;  /* 0x00000628040085b4 */ /* 0x0005e20008011000 */
[----:B------:R-:W-:Y:S05]  /*5180*/  VOTEU.ALL UP0, P1 ;  /* 0x0000000000ff7886 */ /* 0x000fea0000800000 */
[----:B------:R2:W-:Y:S01]  /*5190*/  @!UP0 UTMALDG.3D [UR8], [UR4], desc[UR6] ;  /* 0x00000608040085b4 */ /* 0x0005e20008011000 */
[----:B------:R2:W-:Y:S01]  /*51a0*/  @!P1 SYNCS.ARRIVE.TRANS64.RED.A0TR RZ, [UR21+0x50], R0 ;  /* 0x00005000ffff99a7 */ /* 0x0005e20008300415 */
[----:B------:R-:W-:Y:S01]  /*51b0*/  SYNCS.ARRIVE.TRANS64.RED.A1T0 RZ, [UR46], RZ ;  /* 0x000000ffffff79a7 */ /* 0x000fe2000810042e */
[----:B------:R-:W3:Y:S02]  /*51c0*/  SYNCS.PHASECHK.TRANS64.TRYWAIT P2, [UR21+0x78], R9 ;  /* 0x00007809ff0075a7 */ /* 0x000ee40008041115 */
[----:B--23--:R-:W-:Y:S05]  /*51d0*/  @!P2 BRA `(.L_x_94) ;  /* 0x000000540090a947 */ /* 0x00cfea0003800000 */
.L_x_187:
        /* <DEDUP_REMOVED lines=10> */
[----:B------:R-:W-:Y:S02]  /*5280*/  @!UP0 UIADD3 UR10, UPT, UPT, UR42, 0xa0, URZ ;  /* 0x000000a02a0a8890 */ /* 0x000fe4000fffe0ff */
[----:B------:R-:W-:Y:S01]  /*5290*/  @!UP0 UIADD3 UR8, UPT, UPT, UR21, 0x3200, URZ ;  /* 0x0000320015088890 */ /* 0x000fe2000fffe0ff */
[----:B------:R-:W-:Y:S01]  /*52a0*/  IMAD.U32 R10, RZ, RZ, UR5 ;  /* 0x00000005ff0a7e24 */ /* 0x000fe2000f8e00ff */
[----:B------:R-:W-:Y:S01]  /*52b0*/  VOTEU.ALL UP0, P1 ;  /* 0x0000000000ff7886 */ /* 0x000fe20000800000 */
[----:B------:R-:W-:Y:S01]  /*52c0*/  IMAD.U32 R11, RZ, RZ, UR4 ;  /* 0x00000004ff0b7e24 */ /* 0x000fe2000f8e00ff */
[----:B------:R-:W-:Y:S01]  /*52d0*/  UMOV UR9, UR33 ;  /* 0x0000002100097c82 */ /* 0x000fe20008000000 */
[----:B------:R-:W-:Y:S01]  /*52e0*/  UMOV UR11, UR43 ;  /* 0x0000002b000b7c82 */ /* 0x000fe20008000000 */
[----:B------:R-:W-:Y:S01]  /*52f0*/  @!P1 R2UR UR4, R10 ;  /* 0x000000000a0492ca */ /* 0x000fe200000e0000 */
[----:B------:R-:W-:Y:S01]  /*5300*/  UMOV UR12, UR36 ;  /* 0x00000024000c7c82 */ /* 0x000fe20008000000 */
[----:B------:R-:W-:Y:S01]  /*5310*/  @!P1 R2UR UR5, R11 ;  /* 0x000000000b0592ca */ /* 0x000fe200000e0000 */
[----:B------:R-:W-:Y:S11]  /*5320*/  @!P1 IMAD.X R6, RZ, RZ, R17, P0 ;  /* 0x000000ffff069224 */ /* 0x000ff600000e0611 */
[----:B------:R-:W-:Y:S01]  /*5330*/  @!UPT UIADD3 URZ, UPT, UPT, URZ, URZ, URZ ;  /* 0x000000fffffff290 */ /* 0x000fe2000fffe0ff */
[----:B------:R2:W-:Y:S01]  /*5340*/  @!UP0 UTMALDG.3D [UR32], [UR4], desc[UR6] ;  /* 0x00000620040085b4 */ /* 0x0005e20008011000 */
[----:B------:R-:W-:Y:S05]  /*5350*/  VOTEU.ALL UP0, P1 ;  /* 0x0000000000ff7886 */ /* 0x000fea0000800000 */
[----:B------:R2:W-:Y:S01]  /*5360*/  @!UP0 UTMALDG.3D [UR8], [UR4], desc[UR6] ;  /* 0x00000608040085b4 */ /* 0x0005e20008011000 */
[----:B------:R2:W-:Y:S01]  /*5370*/  @!P1 SYNCS.ARRIVE.TRANS64.RED.A0TR RZ, [UR21+0x58], R0 ;  /* 0x00005800ffff99a7 */ /* 0x0005e20008300415 */
[----:B------:R-:W-:Y:S01]  /*5380*/  SYNCS.ARRIVE.TRANS64.RED.A1T0 RZ, [UR39], RZ ;  /* 0x000000ffffff79a7 */ /* 0x000fe20008100427 */
[----:B------:R-:W3:Y:S02]  /*5390*/  SYNCS.PHASECHK.TRANS64.TRYWAIT P2, [UR21+0x80], R9 ;  /* 0x00008009ff0075a7 */ /* 0x000ee40008041115 */
[----:B--23--:R-:W-:Y:S05]  /*53a0*/  @!P2 BRA `(.L_x_95) ;  /* 0x000000540034a947 */ /* 0x00cfea0003800000 */
.L_x_189:
        /* <DEDUP_REMOVED lines=9> */
[----:B------:R-:W-:Y:S01]  /*5440*/  VIADD R14, R14, 0x1 ;  /* 0x000000010e0e7836 */ /* 0x000fe20000000000 */
        /* <DEDUP_REMOVED lines=10> */
[----:B------:R-:W-:Y:S11]  /*54f0*/  UMOV UR12, UR36 ;  /* 0x00000024000c7c82 */ /* 0x000ff60008000000 */
        /* <DEDUP_REMOVED lines=8> */
.L_x_191:
[----:B------:R-:W-:Y:S01]  /*5580*/  UPLOP3.LUT UP2, UPT, UPT, UPT, UPT, 0x80, 0x8 ;  /* 0x000000000008789c */ /* 0x000fe20003f4f070 */
[----:B------:R-:W-:Y:S01]  /*5590*/  @!P1 IADD3 R6, P0, PT, R16, 0x580, RZ ;  /* 0x0000058010069810 */ /* 0x000fe20007f1e0ff */
[----:B------:R-:W-:Y:S01]  /*55a0*/  UMOV UR6, 0x0 ;  /* 0x0000000000067882 */ /* 0x000fe20000000000 */
[----:B------:R-:W-:Y:S01]  /*55b0*/  UMOV UR7, 0x10000000 ;  /* 0x1000000000077882 */ /* 0x000fe20000000000 */
[----:B------:R-:W-:Y:S01]  /*55c0*/  VOTEU.ALL UP0, P1 ;  /* 0x0000000000ff7886 */ /* 0x000fe20000800000 */
[----:B------:R-:W-:Y:S01]  /*55d0*/  @!P1 R2UR UR5, R6 ;  /* 0x00000000060592ca */ /* 0x000fe200000e0000 */
[----:B--2---:R-:W-:Y:S01]  /*55e0*/  @!P1 IMAD.X R0, RZ, RZ, R17, P0 ;  /* 0x000000ffff009224 */ /* 0x004fe200000e0611 */
[----:B------:R-:W-:Y:S01]  /*55f0*/  UMOV UR19, UR43 ;  /* 0x0000002b00137c82 */ /* 0x000fe20008000000 */
[----:B------:R-:W-:Y:S01]  /*5600*/  UMOV UR20, UR36 ;  /* 0x0000002400147c82 */ /* 0x000fe20008000000 */
[----:B------:R-:W-:Y:S01]  /*5610*/  @!UP0 UIADD3 UR18, UPT, UPT, UR42, 0x60, URZ ;  /* 0x000000602a128890 */ /* 0x000fe2000fffe0ff */
[----:B------:R-:W-:Y:S01]  /*5620*/  R2UR UR26, R82 ;  /* 0x00000000521a72ca */ /* 0x000fe200000e0000 */
[----:B------:R-:W-:Y:S01]  /*5630*/  @!UP0 UIADD3 UR16, UPT, UPT, UR21, 0x6200, URZ ;  /* 0x0000620015108890 */ /* 0x000fe2000fffe0ff */
[----:B------:R-:W-:Y:S01]  /*5640*/  @!P1 R2UR UR4, R0 ;  /* 0x00000000000492ca */ /* 0x000fe200000e0000 */
[----:B------:R-:W-:Y:S01]  /*5650*/  @!UP0 UIADD3 UR17, UPT, UPT, UR21, 0x68, URZ ;  /* 0x0000006815118890 */ /* 0x000fe2000fffe0ff */
[----:B------:R-:W-:Y:S01]  /*5660*/  R2UR UR24, R83 ;  /* 0x00000000531872ca */ /* 0x000fe200000e0000 */
[----:B------:R-:W-:Y:S01]  /*5670*/  @!UP0 UIADD3 UR10, UPT, UPT, UR42, 0xe0, URZ ;  /* 0x000000e02a0a8890 */ /* 0x000fe2000fffe0ff */
[----:B------:R-:W-:Y:S01]  /*5680*/  ISETP.NE.AND P0, PT, R14, 0x2, PT ;  /* 0x000000020e00780c */ /* 0x000fe20003f05270 */
[----:B------:R-:W-:Y:S01]  /*5690*/  @!UP0 UIADD3 UR8, UPT, UPT, UR21, 0x7200, URZ ;  /* 0x0000720015088890 */ /* 0x000fe2000fffe0ff */
[----:B------:R-:W-:Y:S01]  /*56a0*/  IMAD.U32 R8, RZ, RZ, UR5 ;  /* 0x00000005ff087e24 */ /* 0x000fe2000f8e00ff */
[----:B------:R-:W-:Y:S01]  /*56b0*/  VOTEU.ALL UP0, P1 ;  /* 0x0000000000ff7886 */ /* 0x000fe20000800000 */
[----:B------:R-:W-:Y:S01]  /*56c0*/  UMOV UR11, UR43 ;  /* 0x0000002b000b7c82 */ /* 0x000fe20008000000 */
[----:B------:R-:W-:Y:S01]  /*56d0*/  UMOV UR12, UR36 ;  /* 0x00000024000c7c82 */ /* 0x000fe20008000000 */
[----:B------:R-:W-:Y:S01]  /*56e0*/  UMOV UR9, UR17 ;  /* 0x0000001100097c82 */ /* 0x000fe20008000000 */
[----:B------:R-:W-:Y:S01]  /*56f0*/  SEL R0, RZ, 0x1, P0 ;  /* 0x00000001ff007807 */ /* 0x000fe20000000000 */
[----:B------:R-:W-:Y:S01]  /*5700*/  UIADD3 UR32, UPT, UPT, UR13, UR26, URZ ;  /* 0x0000001a0d207290 */ /* 0x000fe2000fffe0ff */
[----:B------:R-:W-:Y:S01]  /*5710*/  IMAD.U32 R9, RZ, RZ, UR4 ;  /* 0x00000004ff097e24 */ /* 0x000fe2000f8e00ff */
[----:B------:R-:W-:Y:S01]  /*5720*/  @!P1 R2UR UR4, R8 ;  /* 0x00000000080492ca */ /* 0x000fe200000e0000 */
[----:B------:R-:W-:Y:S01]  /*5730*/  UMOV UR36, UR29 ;  /* 0x0000001d00247c82 */ /* 0x000fe20008000000 */
[----:B------:R-:W-:Y:S02]  /*5740*/  LOP3.LUT R13, R13, R0, RZ, 0x3c, !PT ;  /* 0x000000000d0d7212 */ /* 0x000fe400078e3cff */
[----:B------:R-:W-:Y:S02]  /*5750*/  @!P1 R2UR UR5, R9 ;  /* 0x00000000090592ca */ /* 0x000fe400000e0000 */
[----:B------:R-:W-:Y:S02]  /*5760*/  LOP3.LUT R15, R15, 0x1, RZ, 0x3c, !PT ;  /* 0x000000010f0f7812 */ /* 0x000fe400078e3cff */
[----:B------:R-:W-:Y:S09]  /*5770*/  SEL R14, R14, RZ, P0 ;  /* 0x000000ff0e0e7207 */ /* 0x000ff20000000000 */
[----:B------:R2:W-:Y:S01]  /*5780*/  @!UP0 UTMALDG.3D [UR16], [UR4], desc[UR6] ;  /* 0x00000610040085b4 */ /* 0x0005e20008011000 */
[----:B------:R-:W-:Y:S05]  /*5790*/  VOTEU.ALL UP0, P1 ;  /* 0x0000000000ff7886 */ /* 0x000fea0000800000 */
[----:B------:R3:W-:Y:S01]  /*57a0*/  @!UP0 UTMALDG.3D [UR8], [UR4], desc[UR6] ;  /* 0x00000608040085b4 */ /* 0x0007e20008011000 */
[----:B------:R3:W-:Y:S01]  /*57b0*/  @!P1 SYNCS.ARRIVE.TRANS64.RED.A0TR RZ, [UR21+0x68], R7 ;  /* 0x00006807ffff99a7 */ /* 0x0007e20008300415 */
[----:B------:R-:W-:Y:S01]  /*57c0*/  SYNCS.ARRIVE.TRANS64.RED.A1T0 RZ, [UR37], RZ ;  /* 0x000000ffffff79a7 */ /* 0x000fe20008100425 */
[----:B--2---:R-:W-:Y:S01]  /*57d0*/  UIADD3 UR20, UPT, UPT, UR14, UR24, URZ ;  /* 0x000000180e147290 */ /* 0x004fe2000fffe0ff */
[----:B------:R-:W-:Y:S11]  /*57e0*/  BRA.U UP1, `(.L_x_97) ;  /* 0xfffffff101047547 */ /* 0x000ff6000b83ffff */
[----:B------:R-:W-:-:S04]  /*57f0*/  SHF.L.U32 R3, R15, 0x1f, RZ ;  /* 0x0000001f0f037819 */ /* 0x000fc800000006ff */
[----:B------:R-:W2:Y:S02]  /*5800*/  SYNCS.PHASECHK.TRANS64.TRYWAIT P0, [UR21+0x70], R3 ;  /* 0x00007003ff0075a7 */ /* 0x000ea40008001115 */
[----:B--2---:R-:W-:Y:S05]  /*5810*/  @!P0 BRA `(.L_x_98) ;  /* 0x0000005000488947 */ /* 0x004fea0003800000 */
.L_x_193:
[----:B------:R-:W4:Y:S02]  /*5820*/  SYNCS.PHASECHK.TRANS64.TRYWAIT P0, [UR21+0x78], R3 ;  /* 0x00007803ff0075a7 */ /* 0x000f240008001115 */
[----:B----4-:R-:W-:Y:S05]  /*5830*/  @!P0 BRA `(.L_x_99) ;  /* 0x0000005000588947 */ /* 0x010fea0003800000 */
.L_x_195:
[----:B------:R-:W4:Y:S02]  /*5840*/  SYNCS.PHASECHK.TRANS64.TRYWAIT P0, [UR21+0x80], R3 ;  /* 0x00008003ff0075a7 */ /* 0x000f240008001115 */
[----:B----4-:R-:W-:Y:S05]  /*5850*/  @!P0 BRA `(.L_x_100) ;  /* 0x0000005000688947 */ /* 0x010fea0003800000 */
.L_x_197:
[----:B--2---:R-:W-:-:S07]  /*5860*/  MOV R0, UR21 ;  /* 0x0000001500007c02 */ /* 0x004fce0008000f00 */
.L_x_101:
[----:B--2---:R-:W-:-:S04]  /*5870*/  SHF.L.U32 R3, R15, 0x1f, RZ ;  /* 0x0000001f0f037819 */ /* 0x004fc800000006ff */
[----:B------:R2:W4:Y:S03]  /*5880*/  SYNCS.PHASECHK.TRANS64.TRYWAIT P0, [R0+URZ+0x88], R3 ;  /* 0x00008803000075a7 */ /* 0x00052600080011ff */
[----:B----4-:R-:W-:Y:S05]  /*5890*/  @!P0 NANOSLEEP.SYNCS 0x989680 ;  /* 0x009896800000895d */ /* 0x010fea0003900000 */
[----:B------:R-:W4:Y:S02]  /*58a0*/  @!P0 SYNCS.PHASECHK.TRANS64 P0, [R0+URZ+0x88], R3 ;  /* 0x00008803000085a7 */ /* 0x000f2400080010ff */
[----:B-1-34-:R-:W-:Y:S05]  /*58b0*/  @P0 EXIT ;  /* 0x000000000000094d */ /* 0x01afea0003800000 */
[----:B------:R-:W-:Y:S05]  /*58c0*/  BRA `(.L_x_101) ;  /* 0xfffffffc00e87947 */ /* 0x000fea000383ffff */
.L_x_86:
[----:B------:R-:W-:-:S06]  /*58d0*/  UISETP.GE.AND UP0, UPT, UR13, 0x4, UPT ;  /* 0x000000040d00788c */ /* 0x000fcc000bf06270 */
[----:B------:R-:W-:-:S13]  /*58e0*/  PLOP3.LUT P0, PT, PT, PT, UP0, 0x80, 0x8 ;  /* 0x000000000008781c */ /* 0x000fda0003f0f008 */
[----:B------:R-:W-:Y:S05]  /*58f0*/  @!P0 EXIT ;  /* 0x000000000000894d */ /* 0x000fea0003800000 */
[----:B------:R-:W1:Y:S08]  /*5900*/  S2UR UR4, SR_CgaCtaId ;  /* 0x00000000000479c3 */ /* 0x000e700000008800 */
[----:B------:R-:W-:Y:S01]  /*5910*/  BAR.SYNC.DEFER_BLOCKING 0x6, 0xa0 ;  /* 0x0182800000007b1d */ /* 0x000fe20000010000 */
[----:B------:R-:W-:Y:S01]  /*5920*/  IMAD.SHL.U32 R3, R95, 0x20, RZ ;  /* 0x000000205f037824 */ /* 0x000fe200078e00ff */
[C---:B------:R-:W-:Y:S01]  /*5930*/  SHF.L.U32 R4, R81.reuse, 0x15, RZ ;  /* 0x0000001551047819 */ /* 0x040fe200000006ff */
[----:B------:R-:W-:Y:S01]  /*5940*/  IMAD.SHL.U32 R5, R81, 0x400, RZ ;  /* 0x0000040051057824 */ /* 0x000fe200078e00ff */
[C---:B------:R-:W-:Y:S01]  /*5950*/  LOP3.LUT R96, R95.reuse, 0x60, RZ, 0xc0, !PT ;  /* 0x000000605f607812 */ /* 0x040fe200078ec0ff */
[----:B------:R-:W-:Y:S01]  /*5960*/  IMAD.SHL.U32 R2, R95, 0x4, RZ ;  /* 0x000000045f027824 */ /* 0x000fe200078e00ff */
[----:B------:R-:W-:-:S02]  /*5970*/  UMOV UR43, 0x400 ;  /* 0x00000400002b7882 */ /* 0x000fc40000000000 */
[----:B------:R-:W2:Y:S01]  /*5980*/  LDC.64 R78, c[0x0][0x8b0] ;  /* 0x00022c00ff4e7b82 */ /* 0x000ea20000000a00 */
[----:B------:R-:W-:Y:S01]  /*5990*/  LOP3.LUT R94, R3, 0xb20, RZ, 0xc0, !PT ;  /* 0x00000b20035e7812 */ /* 0x000fe200078ec0ff */
[----:B------:R-:W-:Y:S01]  /*59a0*/  IMAD.U32 R37, R95, 0x10000, RZ ;  /* 0x000100005f257824 */ /* 0x000fe200078e00ff */
[----:B------:R-:W-:Y:S01]  /*59b0*/  LOP3.LUT R3, R3, 0xc0, RZ, 0xc0, !PT ;  /* 0x000000c003037812 */ /* 0x000fe200078ec0ff */
[----:B------:R-:W-:Y:S01]  /*59c0*/  HFMA2 R36, -RZ, RZ, 0, 0 ;  /* 0x00000000ff247431 */ /* 0x000fe200000001ff */
[----:B------:R-:W-:Y:S01]  /*59d0*/  LOP3.LUT R94, R94, 0x400, R5, 0xf8, !PT ;  /* 0x000004005e5e7812 */ /* 0x000fe200078ef805 */
[----:B------:R-:W-:Y:S01]  /*59e0*/  IMAD.MOV.U32 R91, RZ, RZ, 0x1 ;  /* 0x00000001ff5b7424 */ /* 0x000fe200078e00ff */
[----:B------:R-:W-:Y:S01]  /*59f0*/  LOP3.LUT R3, R3, 0x18, R2, 0xf8, !PT ;  /* 0x0000001803037812 */ /* 0x000fe200078ef802 */
[----:B------:R-:W3:Y:S01]  /*5a00*/  LDC.64 R76, c[0x0][0x8a8] ;  /* 0x00022a00ff4c7b82 */ /* 0x000ee20000000a00 */
[----:B------:R-:W-:Y:S01]  /*5a10*/  LOP3.LUT R4, R4, 0x200000, RZ, 0xc0, !PT ;  /* 0x0020000004047812 */ /* 0x000fe200078ec0ff */
[----:B------:R-:W-:Y:S01]  /*5a20*/  IMAD.MOV.U32 R90, RZ, RZ, RZ ;  /* 0x000000ffff5a7224 */ /* 0x000fe200078e00ff */
[----:B------:R-:W-:Y:S01]  /*5a30*/  LOP3.LUT R94, R94, R3, RZ, 0xfc, !PT ;  /* 0x000000035e5e7212 */ /* 0x000fe200078efcff */
[----:B------:R-:W-:Y:S01]  /*5a40*/  IMAD.MOV.U32 R87, RZ, RZ, RZ ;  /* 0x000000ffff577224 */ /* 0x000fe200078e00ff */
[----:B------:R-:W-:Y:S01]  /*5a50*/  LOP3.LUT R93, R95, 0x2, RZ, 0xc0, !PT ;  /* 0x000000025f5d7812 */ /* 0x000fe200078ec0ff */
[----:B------:R-:W4:Y:S01]  /*5a60*/  LDCU UR59, c[0x0][0x370] ;  /* 0x00006e00ff3b77ac */ /* 0x000f220008000800 */
[----:B------:R-:W-:-:S02]  /*5a70*/  LOP3.LUT R37, R4, 0x400000, R37, 0xf8, !PT ;  /* 0x0040000004257812 */ /* 0x000fc400078ef825 */
[----:B------:R-:W-:Y:S01]  /*5a80*/  LOP3.LUT R95, R95, 0x4, RZ, 0xc0, !PT ;  /* 0x000000045f5f7812 */ /* 0x000fe200078ec0ff */
[----:B-1----:R-:W-:Y:S01]  /*5a90*/  ULEA UR43, UR4, UR43, 0x18 ;  /* 0x0000002b042b7291 */ /* 0x002fe2000f8ec0ff */
[----:B------:R-:W-:Y:S01]  /*5aa0*/  MOV R89, RZ ;  /* 0x000000ff00597202 */ /* 0x000fe20000000f00 */
[----:B------:R-:W1:Y:S02]  /*5ab0*/  LDCU UR42, c[0x0][0xb0c] ;  /* 0x00016180ff2a77ac */ /* 0x000e640008000800 */
[----:B------:R-:W-:Y:S01]  /*5ac0*/  UIADD3 UR4, UPT, UPT, UR43, 0x200, URZ ;  /* 0x000002002b047890 */ /* 0x000fe2000fffe0ff */
[----:B------:R-:W1:Y:S04]  /*5ad0*/  LDCU UR39, c[0x0][0xb30] ;  /* 0x00016600ff2777ac */ /* 0x000e680008000800 */
[----:B------:R-:W4:Y:S01]  /*5ae0*/  LDS R0, [UR43+0x150] ;  /* 0x0001502bff007984 */ /* 0x000f220008000800 */
[----:B------:R-:W-:Y:S01]  /*5af0*/  MOV R85, UR4 ;  /* 0x0000000400557c02 */ /* 0x000fe20008000f00 */
[----:B------:R-:W1:Y:S04]  /*5b00*/  LDCU.64 UR56, c[0x0][0x888] ;  /* 0x00011100ff3877ac */ /* 0x000e680008000a00 */
[----:B------:R-:W-:Y:S01]  /*5b10*/  IMAD R94, R94, 0x2, R85 ;  /* 0x000000025e5e7824 */ /* 0x000fe200078e0255 */
[----:B------:R-:W1:Y:S03]  /*5b20*/  LDCU.64 UR40, c[0x0][0xb28] ;  /* 0x00016500ff2877ac */ /* 0x000e660008000a00 */
[--C-:B------:R-:W-:Y:S01]  /*5b30*/  IMAD R93, R93, -0x10, R94.reuse ;  /* 0xfffffff05d5d7824 */ /* 0x100fe200078e025e */
[----:B------:R-:W1:Y:S01]  /*5b40*/  LDCU.64 UR62, c[0x0][0x890] ;  /* 0x00011200ff3e77ac */ /* 0x000e620008000a00 */
[----:B------:R-:W-:Y:S01]  /*5b50*/  IMAD R92, R95, -0x10, R94 ;  /* 0xfffffff05f5c7824 */ /* 0x000fe200078e025e */
[----:B------:R-:W1:Y:S01]  /*5b60*/  LDCU.128 UR52, c[0x0][0xb10] ;  /* 0x00016200ff3477ac */ /* 0x000e620008000c00 */
[----:B------:R-:W1:Y:S01]  /*5b70*/  LDCU UR58, c[0x0][0x374] ;  /* 0x00006e80ff3a77ac */ /* 0x000e620008000800 */
[----:B------:R-:W-:Y:S01]  /*5b80*/  UMOV UR47, URZ ;  /* 0x000000ff002f7c82 */ /* 0x000fe20008000000 */
[----:B------:R-:W-:Y:S01]  /*5b90*/  UMOV UR46, URZ ;  /* 0x000000ff002e7c82 */ /* 0x000fe20008000000 */
[----:B-1234-:R-:W-:-:S07]  /*5ba0*/  IMAD.IADD R37, R0, 0x1, R37 ;  /* 0x0000000100257824 */ /* 0x01efce00078e0225 */
.L_x_145:
[----:B------:R-:W-:Y:S02]  /*5bb0*/  LEA R3, R87, UR43, 0x3 ;  /* 0x0000002b57037c11 */ /* 0x000fe4000f8e18ff */
[----:B------:R-:W-:Y:S02]  /*5bc0*/  SHF.L.U32 R0, R89, 0x1f, RZ ;  /* 0x0000001f59007819 */ /* 0x000fe400000006ff */
[----:B------:R-:W-:Y:S02]  /*5bd0*/  LEA R5, R87, UR43, 0x4 ;  /* 0x0000002b57057c11 */ /* 0x000fe4000f8e20ff */
[----:B-1----:R-:W1:Y:S02]  /*5be0*/  SYNCS.PHASECHK.TRANS64.TRYWAIT P0, [R3+URZ+0xa0], R0 ;  /* 0x0000a000030075a7 */ /* 0x002e6400080011ff */
[----:B-12---:R-:W-:Y:S05]  /*5bf0*/  @!P0 BRA `(.L_x_102) ;  /* 0x0000004c00988947 */ /* 0x006fea0003800000 */
.L_x_198:
        /* <DEDUP_REMOVED lines=11> */
[----:B------:R-:W-:Y:S01]  /*5cb0*/  PLOP3.LUT P0, PT, PT, PT, UP1, 0x80, 0x8 ;  /* 0x000000000008781c */ /* 0x000fe20003f0f018 */
[----:B------:R-:W-:Y:S11]  /*5cc0*/  UP2UR UR61, UPR, URZ, 0x2 ;  /* 0x00000002ff3d7883 */ /* 0x000ff60008000000 */
[----:B------:R-:W-:Y:S01]  /*5cd0*/  @!UPT UIADD3 URZ, UPT, UPT, URZ, URZ, URZ ;  /* 0x000000fffffff290 */ /* 0x000fe2000fffe0ff */
[----:B-1----:R-:W-:Y:S02]  /*5ce0*/  @P0 SHF.R.U32.HI R0, RZ, 0x10, R5 ;  /* 0x00000010ff000819 */ /* 0x002fe40000011605 */
        /* <DEDUP_REMOVED lines=12> */
[----:B------:R-:W2:Y:S01]  /*5db0*/  LDCU UR12, c[0x0][0xb20] ;  /* 0x00016400ff0c77ac */ /* 0x000ea20008000800 */
[----:B------:R-:W-:Y:S02]  /*5dc0*/  UIMAD.WIDE.U32 UR4, UR58, UR55, URZ ;  /* 0x000000373a0472a5 */ /* 0x000fe4000f8e00ff */
[----:B------:R-:W-:Y:S02]  /*5dd0*/  UIMAD.WIDE.U32 UR6, UR59, UR52, URZ ;  /* 0x000000343b0672a5 */ /* 0x000fe4000f8e00ff */
[----:B------:R-:W-:Y:S02]  /*5de0*/  UISETP.NE.AND UP0, UPT, UR54, 0x1, UPT ;  /* 0x000000013600788c */ /* 0x000fe4000bf05270 */
[----:B------:R-:W-:Y:S02]  /*5df0*/  UIMAD.WIDE.U32 UR8, UR37, UR55, URZ ;  /* 0x00000037250872a5 */ /* 0x000fe4000f8e00ff */
[----:B------:R-:W-:Y:S02]  /*5e00*/  UIMAD.WIDE.U32 UR10, UR38, UR52, URZ ;  /* 0x00000034260a72a5 */ /* 0x000fe4000f8e00ff */
[----:B------:R-:W-:Y:S02]  /*5e10*/  UISETP.NE.AND UP1, UPT, UR42, 0x1, UPT ;  /* 0x000000012a00788c */ /* 0x000fe4000bf25270 */
[----:B------:R-:W-:Y:S01]  /*5e20*/  UISETP.NE.AND UP2, UPT, UR45, 0x1, UPT ;  /* 0x000000012d00788c */ /* 0x000fe2000bf45270 */
[----:B------:R-:W-:Y:S02]  /*5e30*/  UMOV UR4, UR5 ;  /* 0x0000000500047c82 */ /* 0x000fe40008000000 */
[----:B--2---:R-:W-:Y:S03]  /*5e40*/  USHF.R.U32.HI UR5, URZ, UR12, UR4 ;  /* 0x0000000cff057299 */ /* 0x004fe60008011604 */
[----:B------:R-:W-:Y:S02]  /*5e50*/  UMOV UR4, UR7 ;  /* 0x0000000700047c82 */ /* 0x000fe40008000000 */
[----:B------:R-:W-:Y:S02]  /*5e60*/  USHF.R.U32.HI UR7, URZ, UR53, UR4 ;  /* 0x00000035ff077299 */ /* 0x000fe40008011604 */
[----:B------:R-:W-:Y:S02]  /*5e70*/  USEL UR4, UR58, UR5, !UP0 ;  /* 0x000000053a047287 */ /* 0x000fe4000c000000 */
[----:B------:R-:W-:Y:S01]  /*5e80*/  USEL UR7, UR59, UR7, !UP1 ;  /* 0x000000073b077287 */ /* 0x000fe2000c800000 */
[----:B------:R-:W-:Y:S01]  /*5e90*/  UMOV UR5, UR9 ;  /* 0x0000000900057c82 */ /* 0x000fe20008000000 */
[----:B------:R-:W-:Y:S02]  /*5ea0*/  UIMAD.WIDE.U32 UR8, UR4, UR40, URZ ;  /* 0x00000028040872a5 */ /* 0x000fe4000f8e00ff */
[----:B------:R-:W-:Y:S03]  /*5eb0*/  USHF.R.U32.HI UR6, URZ, UR12, UR5 ;  /* 0x0000000cff067299 */ /* 0x000fe60008011605 */
[----:B------:R-:W-:Y:S01]  /*5ec0*/  UMOV UR5, UR11 ;  /* 0x0000000b00057c82 */ /* 0x000fe20008000000 */
[----:B------:R-:W-:Y:S02]  /*5ed0*/  UIMAD.WIDE.U32 UR10, UR7, UR40, URZ ;  /* 0x00000028070a72a5 */ /* 0x000fe4000f8e00ff */
[----:B------:R-:W-:Y:S02]  /*5ee0*/  USHF.R.U32.HI UR12, URZ, UR53, UR5 ;  /* 0x00000035ff0c7299 */ /* 0x000fe40008011605 */
[----:B------:R-:W-:Y:S01]  /*5ef0*/  USEL UR6, UR37, UR6, !UP0 ;  /* 0x0000000625067287 */ /* 0x000fe2000c000000 */
[----:B------:R-:W-:Y:S02]  /*5f00*/  UMOV UR5, UR9 ;  /* 0x0000000900057c82 */ /* 0x000fe40008000000 */
[----:B------:R-:W-:Y:S01]  /*5f10*/  UMOV UR10, UR11 ;  /* 0x0000000b000a7c82 */ /* 0x000fe20008000000 */
[----:B------:R-:W-:Y:S02]  /*5f20*/  @UP2 USHF.R.U32.HI UR4, URZ, UR41, UR5 ;  /* 0x00000029ff042299 */ /* 0x000fe40008011605 */
[----:B------:R-:W-:Y:S02]  /*5f30*/  @UP2 USHF.R.U32.HI UR7, URZ, UR41, UR10 ;  /* 0x00000029ff072299 */ /* 0x000fe4000801160a */
[----:B------:R-:W-:Y:S02]  /*5f40*/  UIMAD UR4, UR45, UR4, URZ ;  /* 0x000000042d0472a4 */ /* 0x000fe4000f8e02ff */
        /* <DEDUP_REMOVED lines=8> */
[----:B------:R-:W-:Y:S02]  /*5fd0*/  USEL UR11, UR6, UR4, !UP2 ;  /* 0x00000004060b7287 */ /* 0x000fe4000d000000 */
[----:B------:R-:W-:Y:S02]  /*5fe0*/  UIADD3 UR8, UPT, UPT, -UR5, URZ, URZ ;  /* 0x000000ff05087290 */ /* 0x000fe4000fffe1ff */
[----:B------:R-:W-:Y:S01]  /*5ff0*/  UIADD3 UR10, UPT, UPT, -UR11, URZ, URZ ;  /* 0x000000ff0b0a7290 */ /* 0x000fe2000fffe1ff */
[----:B------:R-:W-:Y:S01]  /*6000*/  @!UP0 UMOV UR4, UR9 ;  /* 0x0000000900048c82 */ /* 0x000fe20008000000 */
[----:B------:R-:W-:Y:S02]  /*6010*/  UIADD3 UR9, UPT, UPT, -UR6, URZ, URZ ;  /* 0x000000ff06097290 */ /* 0x000fe4000fffe1ff */
[----:B------:R-:W-:Y:S02]  /*6020*/  @!UP0 USHF.R.U32.HI UR4, URZ, UR41, UR4 ;  /* 0x00000029ff048299 */ /* 0x000fe40008011604 */
[----:B------:R-:W-:Y:S02]  /*6030*/  UIMAD UR10, UR45, UR10, UR6 ;  /* 0x0000000a2d0a72a4 */ /* 0x000fe4000f8e0206 */
[----:B------:R-:W-:Y:S04]  /*6040*/  @!UP0 USEL UR4, UR5, UR4, !UP2 ;  /* 0x0000000405048287 */ /* 0x000fe8000d000000 */
[----:B------:R-:W-:Y:S02]  /*6050*/  @!UP0 UIMAD UR10, UR7, UR10, UR4 ;  /* 0x0000000a070a82a4 */ /* 0x000fe4000f8e0204 */
[----:B------:R-:W-:Y:S02]  /*6060*/  @!UP0 UIADD3 UR11, UPT, UPT, UR11, -UR4, URZ ;  /* 0x800000040b0b8290 */ /* 0x000fe4000fffe0ff */
[----:B------:R-:W-:Y:S02]  /*6070*/  UIMAD UR7, UR42, UR8, UR38 ;  /* 0x000000082a0772a4 */ /* 0x000fe4000f8e0226 */
[----:B------:R-:W-:Y:S02]  /*6080*/  @!UP0 UIMAD UR6, UR11, UR45, UR5 ;  /* 0x0000002d0b0682a4 */ /* 0x000fe4000f8e0205 */
[----:B------:R-:W-:Y:S01]  /*6090*/  UIMAD UR4, UR54, UR9, UR37 ;  /* 0x00000009360472a4 */ /* 0x000fe2000f8e0225 */
[----:B------:R-:W-:Y:S02]  /*60a0*/  @!UP0 UMOV UR5, UR10 ;  /* 0x0000000a00058c82 */ /* 0x000fe40008000000 */
[----:B------:R-:W-:Y:S02]  /*60b0*/  UIMAD UR38, UR5, UR42, UR7 ;  /* 0x0000002a052672a4 */ /* 0x000fe4000f8e0207 */
[----:B------:R-:W-:Y:S11]  /*60c0*/  UIMAD UR37, UR6, UR54, UR4 ;  /* 0x00000036062572a4 */ /* 0x000ff6000f8e0204 */
[----:B------:R-:W-:Y:S01]  /*60d0*/  @!UPT UIADD3 URZ, UPT, UPT, URZ, URZ, URZ ;  /* 0x000000fffffff290 */ /* 0x000fe2000fffe0ff */
.L_x_103:
[----:B------:R-:W-:Y:S01]  /*60e0*/  UISETP.NE.AND UP0, UPT, UR39, 0x1, UPT ;  /* 0x000000012700788c */ /* 0x000fe2000bf05270 */
[----:B------:R-:W-:Y:S01]  /*60f0*/  LOP3.LUT P0, RZ, R85, 0x1b0, RZ, 0xc0, !PT ;  /* 0x000001b055ff7812 */ /* 0x000fe2000780c0ff */
[----:B------:R-:W-:Y:S01]  /*6100*/  USHF.L.U32 UR50, UR20, 0x6, URZ ;  /* 0x0000000614327899 */ /* 0x000fe200080006ff */
[----:B------:R-:W-:Y:S01]  /*6110*/  BSSY.RECONVERGENT B6, `(.L_x_104) ;  /* 0x0000034000067945 */ /* 0x000fe20003800200 */
[----:B------:R-:W-:Y:S01]  /*6120*/  USHF.L.U32 UR49, UR32, 0x8, URZ ;  /* 0x0000000820317899 */ /* 0x000fe200080006ff */
[----:B------:R-:W-:Y:S06]  /*6130*/  IADD3 R87, PT, PT, R87, 0x1, RZ ;  /* 0x0000000157577810 */ /* 0x000fec0007ffe0ff */
[----:B------:R-:W2:Y:S01]  /*6140*/  @!UP0 LDCU.128 UR12, c[0x0][0xb10] ;  /* 0x00016200ff0c87ac */ /* 0x000ea20008000c00 */
[----:B------:R-:W3:Y:S01]  /*6150*/  @!UP0 LDCU UR5, c[0x0][0xb0c] ;  /* 0x00016180ff0587ac */ /* 0x000ee20008000800 */
[----:B------:R-:W4:Y:S01]  /*6160*/  @!UP0 LDCU UR10, c[0x0][0xb20] ;  /* 0x00016400ff0a87ac */ /* 0x000f220008000800 */
[----:B--2---:R-:W-:Y:S02]  /*6170*/  UIMAD.WIDE.U32 UR8, UR38, UR12, URZ ;  /* 0x0000000c260872a5 */ /* 0x004fe4000f8e00ff */
[----:B------:R-:W-:Y:S02]  /*6180*/  UIMAD.WIDE.U32 UR6, UR37, UR15, URZ ;  /* 0x0000000f250672a5 */ /* 0x000fe4000f8e00ff */
[----:B------:R-:W-:Y:S03]  /*6190*/  @!UP0 UISETP.NE.AND UP1, UPT, UR14, 0x1, UPT ;  /* 0x000000010e00888c */ /* 0x000fe6000bf25270 */
[----:B------:R-:W-:Y:S01]  /*61a0*/  @!UP0 UMOV UR4, UR9 ;  /* 0x0000000900048c82 */ /* 0x000fe20008000000 */
[----:B---3--:R-:W-:Y:S02]  /*61b0*/  @!UP0 UISETP.NE.AND UP2, UPT, UR5, 0x1, UPT ;  /* 0x000000010500888c */ /* 0x008fe4000bf45270 */
[----:B------:R-:W-:Y:S01]  /*61c0*/  @!UP0 USHF.R.U32.HI UR4, URZ, UR13, UR4 ;  /* 0x0000000dff048299 */ /* 0x000fe20008011604 */
[----:B------:R-:W-:Y:S02]  /*61d0*/  @!UP0 UMOV UR6, UR7 ;  /* 0x0000000700068c82 */ /* 0x000fe40008000000 */
[----:B----4-:R-:W-:Y:S02]  /*61e0*/  @!UP0 USHF.R.U32.HI UR6, URZ, UR10, UR6 ;  /* 0x0000000aff068299 */ /* 0x010fe40008011606 */
[----:B------:R-:W-:Y:S02]  /*61f0*/  @!UP0 USEL UR7, UR38, UR4, !UP2 ;  /* 0x0000000426078287 */ /* 0x000fe4000d000000 */
[----:B------:R-:W-:Y:S04]  /*6200*/  @!UP0 USEL UR6, UR37, UR6, !UP1 ;  /* 0x0000000625068287 */ /* 0x000fe8000c800000 */
[----:B------:R-:W-:Y:S02]  /*6210*/  @!UP0 UIADD3 UR4, UPT, UPT, -UR7, UR6, URZ ;  /* 0x0000000607048290 */ /* 0x000fe4000fffe1ff */
[----:B------:R-:W-:Y:S02]  /*6220*/  @!UP0 UIADD3 UR6, UPT, UPT, UR7, -UR6, URZ ;  /* 0x8000000607068290 */ /* 0x000fe4000fffe0ff */
[----:B------:R-:W-:Y:S02]  /*6230*/  @!UP0 UIMAD UR38, UR4, UR5, UR38 ;  /* 0x00000005042682a4 */ /* 0x000fe4000f8e0226 */
[----:B------:R-:W-:Y:S01]  /*6240*/  @!UP0 UIMAD UR37, UR6, UR14, UR37 ;  /* 0x0000000e062582a4 */ /* 0x000fe2000f8e0225 */
[----:B------:R-:W-:Y:S11]  /*6250*/  @!P0 BRA `(.L_x_105) ;  /* 0x00000000007c8947 */ /* 0x000ff60003800000 */
[----:B------:R-:W2:Y:S01]  /*6260*/  LDCU.64 UR8, c[0x4][0x80] ;  /* 0x01001000ff0877ac */ /* 0x000ea20008000a00 */
[----:B------:R-:W-:Y:S01]  /*6270*/  MOV R2, 0x0 ;  /* 0x0000000000027802 */ /* 0x000fe20000000f00 */
[----:B------:R-:W-:Y:S02]  /*6280*/  HFMA2 R12, -RZ, RZ, 0, 5.9604644775390625e-08 ;  /* 0x00000001ff0c7431 */ /* 0x000fe400000001ff */
[----:B------:R-:W-:Y:S01]  /*6290*/  IMAD.MOV.U32 R8, RZ, RZ, 0x70 ;  /* 0x00000070ff087424 */ /* 0x000fe200078e00ff */
[----:B------:R3:W4:Y:S01]  /*62a0*/  LDC.64 R14, c[0x4][R2] ;  /* 0x01000000020e7b82 */ /* 0x0007220000000a00 */
[----:B------:R-:W1:Y:S01]  /*62b0*/  LDCU.64 UR6, c[0x4][0x88] ;  /* 0x01001100ff0677ac */ /* 0x000e620008000a00 */
[----:B------:R-:W-:Y:S01]  /*62c0*/  IMAD.MOV.U32 R13, RZ, RZ, RZ ;  /* 0x000000ffff0d7224 */ /* 0x000fe200078e00ff */
[----:B------:R-:W1:Y:S01]  /*62d0*/  LDCU.64 UR4, c[0x4][0x8] ;  /* 0x01000100ff0477ac */ /* 0x000e620008000a00 */
[----:B--2---:R-:W-:Y:S01]  /*62e0*/  MOV R5, UR9 ;  /* 0x0000000900057c02 */ /* 0x004fe20008000f00 */
[----:B------:R-:W-:Y:S01]  /*62f0*/  IMAD.U32 R4, RZ, RZ, UR8 ;  /* 0x00000008ff047e24 */ /* 0x000fe2000f8e00ff */
[----:B-1----:R-:W-:Y:S01]  /*6300*/  MOV R7, UR7 ;  /* 0x0000000700077c02 */ /* 0x002fe20008000f00 */
[----:B------:R-:W-:Y:S01]  /*6310*/  IMAD.U32 R6, RZ, RZ, UR6 ;  /* 0x00000006ff067e24 */ /* 0x000fe2000f8e00ff */
[----:B------:R-:W-:Y:S01]  /*6320*/  MOV R11, UR5 ;  /* 0x00000005000b7c02 */ /* 0x000fe20008000f00 */
[----:B------:R-:W-:Y:S02]  /*6330*/  IMAD.U32 R10, RZ, RZ, UR4 ;  /* 0x00000004ff0a7e24 */ /* 0x000fe4000f8e00ff */
[----:B------:R-:W-:Y:S07]  /*6340*/  LEPC R20, `(.L_x_106) ;  /* 0x000000001014794e */ /* 0x000fee0000000000 */
[----:B---345:R-:W-:Y:S05]  /*6350*/  CALL.ABS.NOINC R14 ;  /* 0x000000000e007343 */ /* 0x038fea0003c00000 */
.L_x_106:
[----:B------:R-:W1:Y:S01]  /*6360*/  LDCU.64 UR8, c[0x4][0x80] ;  /* 0x01001000ff0877ac */ /* 0x000e620008000a00 */
[----:B------:R-:W2:Y:S01]  /*6370*/  LDC.64 R2, c[0x4][R2] ;  /* 0x0100000002027b82 */ /* 0x000ea20000000a00 */
[----:B------:R-:W-:Y:S02]  /*6380*/  HFMA2 R12, -RZ, RZ, 0, 5.9604644775390625e-08 ;  /* 0x00000001ff0c7431 */ /* 0x000fe400000001ff */
[----:B------:R-:W-:Y:S02]  /*6390*/  IMAD.MOV.U32 R8, RZ, RZ, 0x70 ;  /* 0x00000070ff087424 */ /* 0x000fe400078e00ff */
[----:B------:R-:W-:Y:S01]  /*63a0*/  IMAD.MOV.U32 R13, RZ, RZ, RZ ;  /* 0x000000ffff0d7224 */ /* 0x000fe200078e00ff */
[----:B------:R-:W3:Y:S01]  /*63b0*/  LDCU.64 UR6, c[0x4][0x88] ;  /* 0x01001100ff0677ac */ /* 0x000ee20008000a00 */
[----:B------:R-:W4:Y:S01]  /*63c0*/  LDCU.64 UR4, c[0x4][0x8] ;  /* 0x01000100ff0477ac */ /* 0x000f220008000a00 */
[----:B-1----:R-:W-:Y:S02]  /*63d0*/  MOV R4, UR8 ;  /* 0x0000000800047c02 */ /* 0x002fe40008000f00 */
[----:B------:R-:W-:Y:S02]  /*63e0*/  MOV R5, UR9 ;  /* 0x0000000900057c02 */ /* 0x000fe40008000f00 */
[----:B---3--:R-:W-:Y:S01]  /*63f0*/  MOV R7, UR7 ;  /* 0x0000000700077c02 */ /* 0x008fe20008000f00 */
[----:B------:R-:W-:Y:S01]  /*6400*/  IMAD.U32 R6, RZ, RZ, UR6 ;  /* 0x00000006ff067e24 */ /* 0x000fe2000f8e00ff */
[----:B----4-:R-:W-:Y:S01]  /*6410*/  MOV R11, UR5 ;  /* 0x00000005000b7c02 */ /* 0x010fe20008000f00 */
[----:B------:R-:W-:Y:S02]  /*6420*/  IMAD.U32 R10, RZ, RZ, UR4 ;  /* 0x00000004ff0a7e24 */ /* 0x000fe4000f8e00ff */
[----:B------:R-:W-:Y:S07]  /*6430*/  LEPC R20, `(.L_x_105) ;  /* 0x000000001014794e */ /* 0x000fee0000000000 */
[----:B--2---:R-:W-:Y:S05]  /*6440*/  CALL.ABS.NOINC R2 ;  /* 0x0000000002007343 */ /* 0x004fea0003c00000 */
.L_x_105:
[----:B------:R-:W-:Y:S05]  /*6450*/  BSYNC.RECONVERGENT B6 ;  /* 0x0000000000067941 */ /* 0x000fea0003800200 */
.L_x_104:
[----:B------:R-:W-:Y:S01]  /*6460*/  R2UR UR4, R84 ;  /* 0x00000000540472ca */ /* 0x000fe200000e0000 */
[----:B------:R-:W-:Y:S01]  /*6470*/  UISETP.NE.U32.AND UP0, UPT, UR62, URZ, UPT ;  /* 0x000000ff3e00728c */ /* 0x000fe2000bf05070 */
[----:B------:R-:W-:Y:S02]  /*6480*/  ISETP.NE.U32.AND P4, PT, R78, RZ, PT ;  /* 0x000000ff4e00720c */ /* 0x000fe40003f85070 */
[----:B------:R-:W-:Y:S01]  /*6490*/  ISETP.NE.U32.AND P2, PT, RZ, UR56, PT ;  /* 0x00000038ff007c0c */ /* 0x000fe2000bf45070 */
[----:B------:R-:W-:Y:S01]  /*64a0*/  UISETP.NE.AND.EX UP1, UPT, UR63, URZ, UPT, UP0 ;  /* 0x000000ff3f00728c */ /* 0x000fe2000bf25300 */
[----:B------:R-:W-:Y:S01]  /*64b0*/  ISETP.NE.AND.EX P4, PT, R79, RZ, PT, P4 ;  /* 0x000000ff4f00720c */ /* 0x000fe20003f85340 */
[----:B------:R-:W-:Y:S01]  /*64c0*/  UPLOP3.LUT UP0, UPT, UPT, UPT, UPT, 0x40, 0x4 ;  /* 0x000000000004789c */ /* 0x000fe20003f0e870 */
[----:B------:R-:W-:Y:S05]  /*64d0*/  ISETP.NE.AND.EX P2, PT, RZ, UR57, PT, P2 ;  /* 0x00000039ff007c0c */ /* 0x000fea000bf45320 */
[----:B------:R-:W-:Y:S06]  /*64e0*/  UISETP.NE.AND UP2, UPT, UR4, URZ, UPT ;  /* 0x000000ff0400728c */ /* 0x000fec000bf45270 */
[----:B------:R-:W-:Y:S05]  /*64f0*/  PLOP3.LUT P1, PT, PT, PT, UP2, 0x80, 0x8 ;  /* 0x000000000008781c */ /* 0x000fea0003f2f028 */
[----:B------:R-:W-:Y:S06]  /*6500*/  @UP2 UPLOP3.LUT UP0, UPT, UPT, UPT, UP1, 0x80, 0x8 ;  /* 0x000000000008289c */ /* 0x000fec0003f0f010 */
[----:B------:R-:W-:Y:S01]  /*6510*/  PLOP3.LUT P0, PT, PT, PT, UP0, 0x80, 0x8 ;  /* 0x000000000008781c */ /* 0x000fe20003f0f008 */
[----:B------:R-:W-:Y:S01]  /*6520*/  @!UPT UIADD3 URZ, UPT, UPT, URZ, URZ, URZ ;  /* 0x000000fffffff290 */ /* 0x000fe2000fffe0ff */
[----:B------:R-:W-:Y:S11]  /*6530*/  BRA.U !UP1, `(.L_x_107) ;  /* 0x00000001093c7547 */ /* 0x000ff6000b800000 */
[----:B------:R-:W-:Y:S01]  /*6540*/  UISETP.NE.U32.AND UP0, UPT, UR56, URZ, UPT ;  /* 0x000000ff3800728c */ /* 0x000fe2000bf05070 */
[----:B-1----:R-:W-:Y:S01]  /*6550*/  HFMA2 R0, -RZ, RZ, 0, 5.9604644775390625e-08 ;  /* 0x00000001ff007431 */ /* 0x002fe200000001ff */
[----:B------:R-:W1:Y:S01]  /*6560*/  LDCU.64 UR8, c[0x0][0x358] ;  /* 0x00006b00ff0877ac */ /* 0x000e620008000a00 */
[----:B------:R-:W-:Y:S01]  /*6570*/  IMAD.MOV.U32 R80, RZ, RZ, 0x1 ;  /* 0x00000001ff507424 */ /* 0x000fe200078e00ff */
[----:B------:R-:W-:Y:S06]  /*6580*/  UISETP.NE.AND.EX UP0, UPT, UR57, URZ, UPT, UP0 ;  /* 0x000000ff3900728c */ /* 0x000fec000bf05300 */
[----:B------:R-:W-:Y:S05]  /*6590*/  PLOP3.LUT P3, PT, PT, PT, UP0, 0x80, 0x8 ;  /* 0x000000000008781c */ /* 0x000fea0003f6f008 */
[----:B------:R-:W2:Y:S01]  /*65a0*/  @UP0 LDCU.64 UR4, c[0x0][0x888] ;  /* 0x00011100ff0407ac */ /* 0x000ea20008000a00 */
[----:B------:R-:W-:Y:S07]  /*65b0*/  @UP0 UIMAD UR6, UR36, UR62, URZ ;  /* 0x0000003e240602a4 */ /* 0x000fee000f8e02ff */
[----:B------:R-:W-:Y:S01]  /*65c0*/  @!P3 PRMT R80, R0, 0x7610, R80 ;  /* 0x000076100050b816 */ /* 0x000fe20000000050 */
[----:B--2---:R-:W-:Y:S06]  /*65d0*/  @UP0 UIMAD.WIDE UR4, UR6, 0x4, UR4 ;  /* 0x00000004060408a5 */ /* 0x004fec000f8e0204 */
[----:B------:R-:W-:Y:S01]  /*65e0*/  IMAD.U32 R2, RZ, RZ, UR4 ;  /* 0x00000004ff027e24 */ /* 0x000fe2000f8e00ff */
[----:B------:R-:W-:Y:S04]  /*65f0*/  MOV R3, UR5 ;  /* 0x0000000500037c02 */ /* 0x000fe80008000f00 */
[----:B------:R-:W2:Y:S01]  /*6600*/  @!UP0 LDCU UR4, c[0x0][0x880] ;  /* 0x00011000ff0487ac */ /* 0x000ea20008000800 */
[----:B-1---5:R3:W5:Y:S02]  /*6610*/  @P3 LDG.E R41, desc[UR8][R2.64] ;  /* 0x0000000802293981 */ /* 0x022764000c1e1900 */
[----:B--23--:R-:W-:Y:S02]  /*6620*/  @!P3 IMAD.U32 R41, RZ, RZ, UR4 ;  /* 0x00000004ff29be24 */ /* 0x00cfe4000f8e00ff */
.L_x_107:
[----:B------:R-:W-:Y:S05]  /*6630*/  @!P4 BRA `(.L_x_108) ;  /* 0x000000000024c947 */ /* 0x000fea0003800000 */
[----:B------:R-:W-:Y:S01]  /*6640*/  ISETP.NE.U32.AND P3, PT, R76, RZ, PT ;  /* 0x000000ff4c00720c */ /* 0x000fe20003f65070 */
[----:B------:R-:W2:Y:S03]  /*6650*/  LDCU.64 UR4, c[0x0][0x358] ;  /* 0x00006b00ff0477ac */ /* 0x000ea60008000a00 */
[----:B------:R-:W-:Y:S11]  /*6660*/  ISETP.NE.AND.EX P3, PT, R77, RZ, PT, P3 ;  /* 0x000000ff4d00720c */ /* 0x000ff60003f65330 */
[----:B------:R-:W-:Y:S02]  /*6670*/  @!UPT UIADD3 URZ, UPT, UPT, URZ, URZ, URZ ;  /* 0x000000fffffff290 */ /* 0x000fe4000fffe0ff */
[----:B------:R-:W3:Y:S01]  /*6680*/  @P3 LDC.64 R2, c[0x0][0x8a8] ;  /* 0x00022a00ff023b82 */ /* 0x000ee20000000a00 */
[----:B-1----:R-:W-:Y:S04]  /*6690*/  @P3 IMAD R0, R78, UR36, RZ ;  /* 0x000000244e003c24 */ /* 0x002fe8000f8e02ff */
[----:B---3--:R-:W-:Y:S05]  /*66a0*/  @P3 IMAD.WIDE R2, R0, 0x4, R2 ;  /* 0x0000000400023825 */ /* 0x008fea00078e0202 */
[----:B--2--5:R2:W5:Y:S02]  /*66b0*/  @P3 LDG.E R38, desc[UR4][R2.64] ;  /* 0x0000000402263981 */ /* 0x024564000c1e1900 */
[----:B--2---:R-:W3:Y:S02]  /*66c0*/  @!P3 LDC R38, c[0x0][0x8a0] ;  /* 0x00022800ff26bb82 */ /* 0x004ee40000000800 */
.L_x_108:
[----:B-----5:R-:W-:Y:S01]  /*66d0*/  FSETP.NEU.AND P3, PT, R41, RZ, PT ;  /* 0x000000ff2900720b */ /* 0x020fe20003f6d000 */
[----:B------:R-:W-:Y:S01]  /*66e0*/  BSSY B1, `(.L_x_109) ;  /* 0x0000039000017945 */ /* 0x000fe20003800000 */
[----:B------:R-:W-:Y:S01]  /*66f0*/  SEL R5, RZ, 0xffffffff, P2 ;  /* 0xffffffffff057807 */ /* 0x000fe20001000000 */
[----:B------:R-:W-:Y:S01]  /*6700*/  IMAD.MOV.U32 R46, RZ, RZ, 0x1 ;  /* 0x00000001ff2e7424 */ /* 0x000fe200078e00ff */
[----:B------:R-:W-:Y:S01]  /*6710*/  @P1 LOP3.LUT P2, RZ, R80, 0xff, RZ, 0xc0, !PT ;  /* 0x000000ff50ff1812 */ /* 0x000fe2000784c0ff */
[C---:B------:R-:W-:Y:S01]  /*6720*/  IMAD R39, R36.reuse, 0x80, R37 ;  /* 0x0000008024277824 */ /* 0x040fe200078e0225 */
[----:B-1----:R-:W-:Y:S01]  /*6730*/  @P1 SEL R0, RZ, 0xffffffff, P3 ;  /* 0xffffffffff001807 */ /* 0x002fe20001800000 */
[----:B------:R-:W-:Y:S01]  /*6740*/  IMAD R88, R95, -0x10, R93 ;  /* 0xfffffff05f587824 */ /* 0x000fe200078e025d */
[----:B------:R-:W-:Y:S01]  /*6750*/  LOP3.LUT R91, R91, 0x1, RZ, 0x3c, !PT ;  /* 0x000000015b5b7812 */ /* 0x000fe200078e3cff */
[----:B------:R-:W-:Y:S01]  /*6760*/  IMAD.MOV.U32 R47, RZ, RZ, RZ ;  /* 0x000000ffff2f7224 */ /* 0x000fe200078e00ff */
[----:B------:R-:W-:Y:S02]  /*6770*/  @P0 SEL R0, R5, R0, !P2 ;  /* 0x0000000005000207 */ /* 0x000fe40005000000 */
[----:B------:R-:W-:Y:S02]  /*6780*/  CS2R R74, SRZ ;  /* 0x00000000004a7805 */ /* 0x000fe4000001ff00 */
[----:B------:R-:W-:Y:S02]  /*6790*/  LEA R98, R36, UR43, 0x3 ;  /* 0x0000002b24627c11 */ /* 0x000fe4000f8e18ff */
[----:B------:R-:W-:Y:S02]  /*67a0*/  CS2R R72, SRZ ;  /* 0x0000000000487805 */ /* 0x000fe4000001ff00 */
[----:B------:R-:W-:Y:S02]  /*67b0*/  @P1 LOP3.LUT R0, R0, 0x1, RZ, 0xc0, !PT ;  /* 0x0000000100001812 */ /* 0x000fe400078ec0ff */
[----:B------:R-:W-:Y:S02]  /*67c0*/  CS2R R66, SRZ ;  /* 0x0000000000427805 */ /* 0x000fe4000001ff00 */
[----:B------:R-:W-:Y:S02]  /*67d0*/  SHF.L.U32 R3, R90, 0x1f, RZ ;  /* 0x0000001f5a037819 */ /* 0x000fe400000006ff */
[----:B------:R-:W-:Y:S02]  /*67e0*/  CS2R R64, SRZ ;  /* 0x0000000000407805 */ /* 0x000fe4000001ff00 */
[----:B------:R-:W-:Y:S02]  /*67f0*/  ISETP.NE.U32.OR P5, PT, R0, 0x1, !P1 ;  /* 0x000000010000780c */ /* 0x000fe40004fa5470 */
[----:B------:R-:W-:Y:S02]  /*6800*/  CS2R R58, SRZ ;  /* 0x00000000003a7805 */ /* 0x000fe4000001ff00 */
[----:B------:R-:W-:Y:S02]  /*6810*/  PLOP3.LUT P2, PT, PT, PT, UP1, 0x80, 0x8 ;  /* 0x000000000008781c */ /* 0x000fe40003f4f018 */
[----:B------:R-:W-:Y:S02]  /*6820*/  CS2R R56, SRZ ;  /* 0x0000000000387805 */ /* 0x000fe4000001ff00 */
[----:B------:R-:W-:Y:S02]  /*6830*/  LOP3.LUT P4, R86, R80, 0xff, RZ, 0xc0, !PT ;  /* 0x000000ff50567812 */ /* 0x000fe4000788c0ff */
[----:B------:R-:W-:Y:S02]  /*6840*/  CS2R R50, SRZ ;  /* 0x0000000000327805 */ /* 0x000fe4000001ff00 */
[----:B------:R-:W-:Y:S02]  /*6850*/  SEL R0, RZ, 0xffffffff, P3 ;  /* 0xffffffffff007807 */ /* 0x000fe40001800000 */
[----:B------:R-:W-:Y:S02]  /*6860*/  CS2R R48, SRZ ;  /* 0x0000000000307805 */ /* 0x000fe4000001ff00 */
[----:B------:R-:W-:Y:S02]  /*6870*/  P2R R97, PR, RZ, 0x20 ;  /* 0x00000020ff617803 */ /* 0x000fe40000000000 */
[----:B------:R-:W-:Y:S02]  /*6880*/  @P5 SHF.L.U32 R2, R91, 0x1f, RZ ;  /* 0x0000001f5b025819 */ /* 0x000fe400000006ff */
[----:B------:R-:W-:Y:S02]  /*6890*/  @P2 SEL R0, R5, R0, !P4 ;  /* 0x0000000005002207 */ /* 0x000fe40006000000 */
[----:B------:R-:W1:Y:S02]  /*68a0*/  @P5 SYNCS.PHASECHK.TRANS64.TRYWAIT P1, [UR43+0x50], R2 ;  /* 0x00005002ff0055a7 */ /* 0x000e64000802112b */
[----:B------:R-:W-:Y:S04]  /*68b0*/  LOP3.LUT R0, R0, 0x1, RZ, 0xc0, !PT ;  /* 0x0000000100007812 */ /* 0x000fe800078ec0ff */
[----:B------:R-:W-:Y:S04]  /*68c0*/  ISETP.NE.U32.AND P2, PT, R0, 0x1, PT ;  /* 0x000000010000780c */ /* 0x000fe80003f45070 */
[----:B------:R-:W-:Y:S01]  /*68d0*/  P2R R60, PR, RZ, 0x4 ;  /* 0x00000004ff3c7803 */ /* 0x000fe20000000000 */
[----:B------:R2:W4:Y:S01]  /*68e0*/  SYNCS.PHASECHK.TRANS64.TRYWAIT P0, [R98+URZ+0xc0], R3 ;  /* 0x0000c003620075a7 */ /* 0x00052200080011ff */
[----:B-1----:R-:W-:Y:S01]  /*68f0*/  @P5 SEL R46, RZ, 0x1, !P1 ;  /* 0x00000001ff2e5807 */ /* 0x002fe20004800000 */
[----:B--2---:R-:W-:Y:S06]  /*6900*/  @!P5 BRA `(.L_x_110) ;  /* 0x000000000058d947 */ /* 0x004fec0003800000 */
[----:B------:R-:W-:Y:S01]  /*6910*/  IMAD.MOV.U32 R75, RZ, RZ, RZ ;  /* 0x000000ffff4b7224 */ /* 0x000fe200078e00ff */
[----:B------:R-:W-:Y:S01]  /*6920*/  ISETP.NE.AND P1, PT, R46, RZ, PT ;  /* 0x000000ff2e00720c */ /* 0x000fe20003f25270 */
[----:B------:R-:W-:Y:S01]  /*6930*/  BSSY B0, `(.L_x_111) ;  /* 0x000000c000007945 */ /* 0x000fe20003800000 */
[----:B------:R-:W-:Y:S02]  /*6940*/  CS2R R50, SRZ ;  /* 0x0000000000327805 */ /* 0x000fe4000001ff00 */
[----:B------:R-:W-:Y:S02]  /*6950*/  CS2R R48, SRZ ;  /* 0x0000000000307805 */ /* 0x000fe4000001ff00 */
[----:B------:R-:W-:Y:S02]  /*6960*/  CS2R R58, SRZ ;  /* 0x00000000003a7805 */ /* 0x000fe4000001ff00 */
[----:B------:R-:W-:Y:S02]  /*6970*/  CS2R R56, SRZ ;  /* 0x0000000000387805 */ /* 0x000fe4000001ff00 */
[----:B------:R-:W-:Y:S02]  /*6980*/  CS2R R66, SRZ ;  /* 0x0000000000427805 */ /* 0x000fe4000001ff00 */
[----:B------:R-:W-:Y:S02]  /*6990*/  CS2R R64, SRZ ;  /* 0x0000000000407805 */ /* 0x000fe4000001ff00 */
[----:B------:R-:W-:Y:S01]  /*69a0*/  CS2R R72, SRZ ;  /* 0x0000000000487805 */ /* 0x000fe2000001ff00 */
[----:B------:R-:W-:Y:S06]  /*69b0*/  @P1 BRA `(.L_x_112) ;  /* 0x00000000000c1947 */ /* 0x000fec0003800000 */
[----:B------:R-:W-:Y:S04]  /*69c0*/  SHF.L.U32 R5, R91, 0x1f, RZ ;  /* 0x0000001f5b057819 */ /* 0x000fe800000006ff */
[----:B------:R-:W1:Y:S02]  /*69d0*/  SYNCS.PHASECHK.TRANS64.TRYWAIT P1, [UR43+0x50], R5 ;  /* 0x00005005ff0075a7 */ /* 0x000e64000802112b */
[----:B-1----:R-:W-:Y:S05]  /*69e0*/  @!P1 BRA `(.L_x_113) ;  /* 0x0000004000309947 */ /* 0x002fea0003800000 */
.L_x_112:
[----:B------:R-:W-:Y:S05]  /*69f0*/  BSYNC B0 ;  /* 0x0000000000007941 */ /* 0x000fea0003800000 */
.L_x_111:
[----:B------:R-:W-:Y:S01]  /*6a00*/  ISETP.NE.AND P1, PT, R60, RZ, PT ;  /* 0x000000ff3c00720c */ /* 0x000fe20003f25270 */
[----:B------:R-:W-:Y:S11]  /*6a10*/  HFMA2 R47, -RZ, RZ, 0, 5.9604644775390625e-08 ;  /* 0x00000001ff2f7431 */ /* 0x000ff600000001ff */
[----:B------:R-:W-:Y:S01]  /*6a20*/  @!UPT UIADD3 URZ, UPT, UPT, URZ, URZ, URZ ;  /* 0x000000fffffff290 */ /* 0x000fe2000fffe0ff */
[----:B------:R2:W1:Y:S04]  /*6a30*/  @P1 LDS.128 R48, [R94] ;  /* 0x000000005e301984 */ /* 0x0004680000000c00 */
[----:B------:R2:W1:Y:S04]  /*6a40*/  @P1 LDS.128 R56, [R93+0x10] ;  /* 0x000010005d381984 */ /* 0x0004680000000c00 */
[----:B------:R2:W1:Y:S04]  /*6a50*/  @P1 LDS.128 R64, [R92+0x20] ;  /* 0x000020005c401984 */ /* 0x0004680000000c00 */
[----:B------:R2:W1:Y:S02]  /*6a60*/  @P1 LDS.128 R72, [R88+0x30] ;  /* 0x0000300058481984 */ /* 0x0004640000000c00 */
.L_x_110:
[----:B------:R-:W-:Y:S05]  /*6a70*/  BSYNC B1 ;  /* 0x0000000000017941 */ /* 0x000fea0003800000 */
.L_x_109:
[----:B-1----:R-:W-:Y:S04]  /*6a80*/  SHF.R.U32.HI R0, RZ, 0x15, R39 ;  /* 0x00000015ff007819 */ /* 0x002fe80000011627 */
[----:B------:R-:W-:Y:S01]  /*6a90*/  LOP3.LUT P1, RZ, R0, 0x3, R81, 0x48, !PT ;  /* 0x0000000300ff7812 */ /* 0x000fe20007824851 */
[----:B------:R-:W-:Y:S01]  /*6aa0*/  @!UPT UIADD3 URZ, UPT, UPT, URZ, URZ, URZ ;  /* 0x000000fffffff290 */ /* 0x000fe2000fffe0ff */
[----:B----4-:R-:W-:Y:S11]  /*6ab0*/  @P0 BRA `(.L_x_114) ;  /* 0x0000000000080947 */ /* 0x010ff60003800000 */
[----:B------:R-:W1:Y:S02]  /*6ac0*/  SYNCS.PHASECHK.TRANS64.TRYWAIT P0, [R98+URZ+0xc0], R3 ;  /* 0x0000c003620075a7 */ /* 0x000e6400080011ff */
[----:B-1----:R-:W-:Y:S05]  /*6ad0*/  @!P0 BRA `(.L_x_115) ;  /* 0x00000040000c8947 */ /* 0x002fea0003800000 */
.L_x_114:
[----:B------:R-:W-:Y:S05]  /*6ae0*/  @!P1 BRA `(.L_x_116) ;  /* 0x0000000000409947 */ /* 0x000fea0003800000 */
[----:B------:R-:W4:Y:S01]  /*6af0*/  LDCU.64 UR8, c[0x4][0x70] ;  /* 0x01000e00ff0877ac */ /* 0x000f220008000a00 */
[----:B-1----:R-:W-:Y:S01]  /*6b00*/  MOV R3, 0x0 ;  /* 0x0000000000037802 */ /* 0x002fe20000000f00 */
[----:B------:R-:W-:Y:S02]  /*6b10*/  HFMA2 R12, -RZ, RZ, 0, 5.9604644775390625e-08 ;  /* 0x00000001ff0c7431 */ /* 0x000fe400000001ff */
[----:B------:R-:W-:Y:S02]  /*6b20*/  IMAD.MOV.U32 R8, RZ, RZ, 0x192 ;  /* 0x00000192ff087424 */ /* 0x000fe400078e00ff */
[----:B------:R-:W-:Y:S01]  /*6b30*/  IMAD.MOV.U32 R13, RZ, RZ, RZ ;  /* 0x000000ffff0d7224 */ /* 0x000fe200078e00ff */
[----:B------:R-:W1:Y:S01]  /*6b40*/  LDCU.64 UR6, c[0x4][0x78] ;  /* 0x01000f00ff0677ac */ /* 0x000e620008000a00 */
[----:B------:R-:W2:Y:S01]  /*6b50*/  LDC.64 R2, c[0x4][R3] ;  /* 0x0100000003027b82 */ /* 0x000ea20000000a00 */
[----:B------:R-:W5:Y:S01]  /*6b60*/  LDCU.64 UR4, c[0x4][0x10] ;  /* 0x01000200ff0477ac */ /* 0x000f620008000a00 */
[----:B----4-:R-:W-:Y:S01]  /*6b70*/  MOV R5, UR9 ;  /* 0x0000000900057c02 */ /* 0x010fe20008000f00 */
[----:B------:R-:W-:Y:S01]  /*6b80*/  IMAD.U32 R4, RZ, RZ, UR8 ;  /* 0x00000008ff047e24 */ /* 0x000fe2000f8e00ff */
[----:B-1----:R-:W-:Y:S01]  /*6b90*/  MOV R7, UR7 ;  /* 0x0000000700077c02 */ /* 0x002fe20008000f00 */
[----:B------:R-:W-:Y:S01]  /*6ba0*/  IMAD.U32 R6, RZ, RZ, UR6 ;  /* 0x00000006ff067e24 */ /* 0x000fe2000f8e00ff */
[----:B-----5:R-:W-:Y:S01]  /*6bb0*/  MOV R11, UR5 ;  /* 0x00000005000b7c02 */ /* 0x020fe20008000f00 */
[----:B------:R-:W-:Y:S02]  /*6bc0*/  IMAD.U32 R10, RZ, RZ, UR4 ;  /* 0x00000004ff0a7e24 */ /* 0x000fe4000f8e00ff */
[----:B------:R-:W-:Y:S07]  /*6bd0*/  LEPC R20, `(.L_x_116) ;  /* 0x000000001014794e */ /* 0x000fee0000000000 */
[----:B--23--:R-:W-:Y:S05]  /*6be0*/  CALL.ABS.NOINC R2 ;  /* 0x0000000002007343 */ /* 0x00cfea0003c00000 */
.L_x_116:
[----:B------:R-:W-:Y:S05]  /*6bf0*/  WARPSYNC.ALL ;  /* 0x0000000000007948 */ /* 0x000fea0003800000 */
[----:B------:R-:W-:Y:S01]  /*6c00*/  R2UR UR4, R39 ;  /* 0x00000000270472ca */ /* 0x000fe200000e0000 */
[--C-:B------:R-:W-:Y:S01]  /*6c10*/  HADD2.F32 R40, -RZ, R48.reuse.H0_H0 ;  /* 0x20000030ff287230 */ /* 0x100fe20000004100 */
[----:B------:R-:W-:Y:S01]  /*6c20*/  ISETP.NE.AND P0, PT, R96, RZ, PT ;  /* 0x000000ff6000720c */ /* 0x000fe20003f05270 */
[----:B------:R-:W-:Y:S01]  /*6c30*/  HADD2.F32 R43, -RZ, R48.H1_H1 ;  /* 0x30000030ff2b7230 */ /* 0x000fe20000004100 */
[----:B------:R-:W-:Y:S01]  /*6c40*/  BSSY.RECONVERGENT B0, `(.L_x_117) ;  /* 0x000008b000007945 */ /* 0x000fe20003800200 */
[----:B------:R-:W-:Y:S02]  /*6c50*/  HADD2.F32 R42, -RZ, R49.H0_H0 ;  /* 0x20000031ff2a7230 */ /* 0x000fe40000004100 */
[----:B------:R-:W-:Y:S02]  /*6c60*/  HADD2.F32 R45, -RZ, R51.H0_H0 ;  /* 0x20000033ff2d7230 */ /* 0x000fe40000004100 */
[----:B------:R-:W-:Y:S04]  /*6c70*/  HADD2.F32 R44, -RZ, R75.H1_H1 ;  /* 0x3000004bff2c7230 */ /* 0x000fe80000004100 */
[----:B------:R-:W3:Y:S02]  /*6c80*/  LDTM.x32 R4, tmem[UR4] ;  /* 0x00000004000479ee */ /* 0x000ee400082c0000 */
[C---:B---3--:R-:W-:Y:S01]  /*6c90*/  FMUL R0, R38.reuse, R4 ;  /* 0x0000000426007220 */ /* 0x048fe20000400000 */
[C---:B------:R-:W-:Y:S01]  /*6ca0*/  FMUL R2, R38.reuse, R5 ;  /* 0x0000000526027220 */ /* 0x040fe20000400000 */
[C---:B-1----:R-:W-:Y:S01]  /*6cb0*/  FMUL R3, R38.reuse, R6 ;  /* 0x0000000626037220 */ /* 0x042fe20000400000 */
[C---:B------:R-:W-:Y:S01]  /*6cc0*/  FMUL R7, R38.reuse, R7 ;  /* 0x0000000726077220 */ /* 0x040fe20000400000 */
[C---:B------:R-:W-:Y:S01]  /*6cd0*/  FFMA R0, R41.reuse, R40, R0 ;  /* 0x0000002829007223 */ /* 0x040fe20000000000 */
[----:B------:R-:W-:Y:S02]  /*6ce0*/  HADD2.F32 R40, -RZ, R49.H1_H1 ;  /* 0x30000031ff287230 */ /* 0x000fe40000004100 */
[C---:B------:R-:W-:Y:S01]  /*6cf0*/  FFMA R2, R41.reuse, R43, R2 ;  /* 0x0000002b29027223 */ /* 0x040fe20000000002 */
[C---:B------:R-:W-:Y:S01]  /*6d00*/  FFMA R3, R41.reuse, R42, R3 ;  /* 0x0000002a29037223 */ /* 0x040fe20000000003 */
[--C-:B------:R-:W-:Y:S02]  /*6d10*/  HADD2.F32 R43, -RZ, R50.reuse.H0_H0 ;  /* 0x20000032ff2b7230 */ /* 0x100fe40000004100 */
[----:B------:R-:W-:Y:S01]  /*6d20*/  FMUL R4, R38, R8 ;  /* 0x0000000826047220 */ /* 0x000fe20000400000 */
[----:B------:R-:W-:Y:S01]  /*6d30*/  HADD2.F32 R42, -RZ, R50.H1_H1 ;  /* 0x30000032ff2a7230 */ /* 0x000fe20000004100 */
[----:B------:R-:W-:Y:S01]  /*6d40*/  F2FP.F16.F32.PACK_AB R52, R2, R0 ;  /* 0x000000000234723e */ /* 0x000fe200000000ff */
[C---:B------:R-:W-:Y:S01]  /*6d50*/  FFMA R7, R41.reuse, R40, R7 ;  /* 0x0000002829077223 */ /* 0x040fe20000000007 */
[----:B------:R-:W-:Y:S01]  /*6d60*/  FFMA R4, R41, R43, R4 ;  /* 0x0000002b29047223 */ /* 0x000fe20000000004 */
[C---:B------:R-:W-:Y:S01]  /*6d70*/  FMUL R5, R38.reuse, R9 ;  /* 0x0000000926057220 */ /* 0x040fe20000400000 */
[C---:B------:R-:W-:Y:S01]  /*6d80*/  FMUL R6, R38.reuse, R10 ;  /* 0x0000000a26067220 */ /* 0x040fe20000400000 */
[----:B------:R-:W-:Y:S01]  /*6d90*/  HADD2.F32 R40, -RZ, R51.H1_H1 ;  /* 0x30000033ff287230 */ /* 0x000fe20000004100 */
[----:B------:R-:W-:Y:S01]  /*6da0*/  F2FP.F16.F32.PACK_AB R53, R7, R3 ;  /* 0x000000030735723e */ /* 0x000fe200000000ff */
[C---:B------:R-:W-:Y:S01]  /*6db0*/  FFMA R5, R41.reuse, R42, R5 ;  /* 0x0000002a29057223 */ /* 0x040fe20000000005 */
[----:B------:R-:W-:Y:S01]  /*6dc0*/  FFMA R6, R41, R45, R6 ;  /* 0x0000002d29067223 */ /* 0x000fe20000000006 */
[C---:B------:R-:W-:Y:S01]  /*6dd0*/  FMUL R11, R38.reuse, R11 ;  /* 0x0000000b260b7220 */ /* 0x040fe20000400000 */
[--C-:B------:R-:W-:Y:S02]  /*6de0*/  HADD2.F32 R43, -RZ, R56.reuse.H0_H0 ;  /* 0x20000038ff2b7230 */ /* 0x100fe40000004100 */
[C---:B------:R-:W-:Y:S01]  /*6df0*/  FMUL R8, R38.reuse, R12 ;  /* 0x0000000c26087220 */ /* 0x040fe20000400000 */
[----:B------:R-:W-:Y:S01]  /*6e00*/  F2FP.F16.F32.PACK_AB R54, R5, R4 ;  /* 0x000000040536723e */ /* 0x000fe200000000ff */
[C---:B------:R-:W-:Y:S01]  /*6e10*/  FFMA R11, R41.reuse, R40, R11 ;  /* 0x00000028290b7223 */ /* 0x040fe2000000000b */
[----:B------:R-:W-:Y:S02]  /*6e20*/  HADD2.F32 R40, -RZ, R56.H1_H1 ;  /* 0x30000038ff287230 */ /* 0x000fe40000004100 */
[----:B------:R-:W-:Y:S01]  /*6e30*/  FFMA R8, R41, R43, R8 ;  /* 0x0000002b29087223 */ /* 0x000fe20000000008 */
[C---:B------:R-:W-:Y:S01]  /*6e40*/  FMUL R9, R38.reuse, R13 ;  /* 0x0000000d26097220 */ /* 0x040fe20000400000 */
[--C-:B------:R-:W-:Y:S01]  /*6e50*/  HADD2.F32 R45, -RZ, R57.reuse.H0_H0 ;  /* 0x20000039ff2d7230 */ /* 0x100fe20000004100 */
[----:B------:R-:W-:Y:S01]  /*6e60*/  F2FP.F16.F32.PACK_AB R55, R11, R6 ;  /* 0x000000060b37723e */ /* 0x000fe200000000ff */
[C---:B------:R-:W-:Y:S01]  /*6e70*/  FMUL R10, R38.reuse, R14 ;  /* 0x0000000e260a7220 */ /* 0x040fe20000400000 */
[----:B------:R-:W-:Y:S02]  /*6e80*/  HADD2.F32 R42, -RZ, R57.H1_H1 ;  /* 0x30000039ff2a7230 */ /* 0x000fe40000004100 */
[C---:B------:R-:W-:Y:S01]  /*6e90*/  FFMA R9, R41.reuse, R40, R9 ;  /* 0x0000002829097223 */ /* 0x040fe20000000009 */
[C---:B------:R-:W-:Y:S01]  /*6ea0*/  FMUL R15, R38.reuse, R15 ;  /* 0x0000000f260f7220 */ /* 0x040fe20000400000 */
[----:B------:R1:W-:Y:S01]  /*6eb0*/  STS.128 [R94], R52 ;  /* 0x000000345e007388 */ /* 0x0003e20000000c00 */
[----:B------:R-:W-:Y:S01]  /*6ec0*/  FFMA R10, R41, R45, R10 ;  /* 0x0000002d290a7223 */ /* 0x000fe2000000000a */
[--C-:B------:R-:W-:Y:S01]  /*6ed0*/  HADD2.F32 R40, -RZ, R58.reuse.H0_H0 ;  /* 0x2000003aff287230 */ /* 0x100fe20000004100 */
[----:B------:R-:W-:Y:S01]  /*6ee0*/  F2FP.F16.F32.PACK_AB R68, R9, R8 ;  /* 0x000000080944723e */ /* 0x000fe200000000ff */
[----:B------:R-:W-:Y:S01]  /*6ef0*/  FFMA R15, R41, R42, R15 ;  /* 0x0000002a290f7223 */ /* 0x000fe2000000000f */
[C---:B------:R-:W-:Y:S01]  /*6f00*/  FMUL R12, R38.reuse, R16 ;  /* 0x00000010260c7220 */ /* 0x040fe20000400000 */
[----:B------:R-:W-:Y:S02]  /*6f10*/  HADD2.F32 R42, -RZ, R58.H1_H1 ;  /* 0x3000003aff2a7230 */ /* 0x000fe40000004100 */
[C---:B------:R-:W-:Y:S01]  /*6f20*/  FMUL R13, R38.reuse, R17 ;  /* 0x00000011260d7220 */ /* 0x040fe20000400000 */
[--C-:B------:R-:W-:Y:S01]  /*6f30*/  HADD2.F32 R43, -RZ, R59.reuse.H0_H0 ;  /* 0x2000003bff2b7230 */ /* 0x100fe20000004100 */
[----:B------:R-:W-:Y:S01]  /*6f40*/  F2FP.F16.F32.PACK_AB R69, R15, R10 ;  /* 0x0000000a0f45723e */ /* 0x000fe200000000ff */
[C---:B------:R-:W-:Y:S01]  /*6f50*/  FFMA R12, R41.reuse, R40, R12 ;  /* 0x00000028290c7223 */ /* 0x040fe2000000000c */
[C---:B------:R-:W-:Y:S01]  /*6f60*/  FFMA R13, R41.reuse, R42, R13 ;  /* 0x0000002a290d7223 */ /* 0x040fe2000000000d */
[C---:B------:R-:W-:Y:S01]  /*6f70*/  FMUL R14, R38.reuse, R18 ;  /* 0x00000012260e7220 */ /* 0x040fe20000400000 */
[----:B------:R-:W-:Y:S02]  /*6f80*/  HADD2.F32 R40, -RZ, R59.H1_H1 ;  /* 0x3000003bff287230 */ /* 0x000fe40000004100 */
[C---:B------:R-:W-:Y:S01]  /*6f90*/  FMUL R19, R38.reuse, R19 ;  /* 0x0000001326137220 */ /* 0x040fe20000400000 */
[C---:B------:R-:W-:Y:S01]  /*6fa0*/  FMUL R16, R38.reuse, R20 ;  /* 0x0000001426107220 */ /* 0x040fe20000400000 */
[C---:B------:R-:W-:Y:S01]  /*6fb0*/  FFMA R14, R41.reuse, R43, R14 ;  /* 0x0000002b290e7223 */ /* 0x040fe2000000000e */
[--C-:B------:R-:W-:Y:S02]  /*6fc0*/  HADD2.F32 R43, -RZ, R64.reuse.H0_H0 ;  /* 0x20000040ff2b7230 */ /* 0x100fe40000004100 */
[C---:B------:R-:W-:Y:S01]  /*6fd0*/  FFMA R19, R41.reuse, R40, R19 ;  /* 0x0000002829137223 */ /* 0x040fe20000000013 */
[----:B------:R-:W-:Y:S02]  /*6fe0*/  HADD2.F32 R42, -RZ, R64.H1_H1 ;  /* 0x30000040ff2a7230 */ /* 0x000fe40000004100 */
[C---:B------:R-:W-:Y:S01]  /*6ff0*/  FMUL R17, R38.reuse, R21 ;  /* 0x0000001526117220 */ /* 0x040fe20000400000 */
[--C-:B------:R-:W-:Y:S02]  /*7000*/  HADD2.F32 R45, -RZ, R65.reuse.H0_H0 ;  /* 0x20000041ff2d7230 */ /* 0x100fe40000004100 */
[C---:B------:R-:W-:Y:S01]  /*7010*/  FMUL R18, R38.reuse, R22 ;  /* 0x0000001626127220 */ /* 0x040fe20000400000 */
[----:B------:R-:W-:Y:S02]  /*7020*/  HADD2.F32 R40, -RZ, R65.H1_H1 ;  /* 0x30000041ff287230 */ /* 0x000fe40000004100 */
[C---:B------:R-:W-:Y:S01]  /*7030*/  FMUL R23, R38.reuse, R23 ;  /* 0x0000001726177220 */ /* 0x040fe20000400000 */
[C---:B------:R-:W-:Y:S01]  /*7040*/  FFMA R16, R41.reuse, R43, R16 ;  /* 0x0000002b29107223 */ /* 0x040fe20000000010 */
[C---:B------:R-:W-:Y:S01]  /*7050*/  FFMA R17, R41.reuse, R42, R17 ;  /* 0x0000002a29117223 */ /* 0x040fe20000000011 */
[C---:B------:R-:W-:Y:S01]  /*7060*/  FFMA R18, R41.reuse, R45, R18 ;  /* 0x0000002d29127223 */ /* 0x040fe20000000012 */
[C---:B------:R-:W-:Y:S01]  /*7070*/  FFMA R23, R41.reuse, R40, R23 ;  /* 0x0000002829177223 */ /* 0x040fe20000000017 */
[--C-:B------:R-:W-:Y:S02]  /*7080*/  HADD2.F32 R43, -RZ, R66.reuse.H0_H0 ;  /* 0x20000042ff2b7230 */ /* 0x100fe40000004100 */
[C---:B------:R-:W-:Y:S01]  /*7090*/  FMUL R20, R38.reuse, R24 ;  /* 0x0000001826147220 */ /* 0x040fe20000400000 */
        /* <DEDUP_REMOVED lines=9> */
[----:B------:R-:W-:Y:S01]  /*7130*/  FFMA R27, R41, R42, R27 ;  /* 0x0000002a291b7223 */ /* 0x000fe2000000001b */
[--C-:B------:R-:W-:Y:S02]  /*7140*/  HADD2.F32 R40, -RZ, R72.reuse.H0_H0 ;  /* 0x20000048ff287230 */ /* 0x100fe40000004100 */
[C---:B------:R-:W-:Y:S01]  /*7150*/  FMUL R24, R38.reuse, R28 ;  /* 0x0000001c26187220 */ /* 0x040fe20000400000 */
[----:B------:R-:W-:Y:S02]  /*7160*/  HADD2.F32 R42, -RZ, R72.H1_H1 ;  /* 0x30000048ff2a7230 */ /* 0x000fe40000004100 */
[C---:B------:R-:W-:Y:S01]  /*7170*/  FMUL R25, R38.reuse, R29 ;  /* 0x0000001d26197220 */ /* 0x040fe20000400000 */
[--C-:B------:R-:W-:Y:S02]  /*7180*/  HADD2.F32 R43, -RZ, R73.reuse.H0_H0 ;  /* 0x20000049ff2b7230 */ /* 0x100fe40000004100 */
[C---:B------:R-:W-:Y:S01]  /*7190*/  FMUL R26, R38.reuse, R30 ;  /* 0x0000001e261a7220 */ /* 0x040fe20000400000 */
[----:B------:R-:W-:Y:S01]  /*71a0*/  F2FP.F16.F32.PACK_AB R70, R13, R12 ;  /* 0x0000000c0d46723e */ /* 0x000fe200000000ff */
[----:B------:R-:W-:Y:S01]  /*71b0*/  FFMA R24, R41, R40, R24 ;  /* 0x0000002829187223 */ /* 0x000fe20000000018 */
[----:B------:R-:W-:Y:S01]  /*71c0*/  F2FP.F16.F32.PACK_AB R71, R19, R14 ;  /* 0x0000000e1347723e */ /* 0x000fe200000000ff */
[C---:B------:R-:W-:Y:S01]  /*71d0*/  FFMA R25, R41.reuse, R42, R25 ;  /* 0x0000002a29197223 */ /* 0x040fe20000000019 */
[C---:B------:R-:W-:Y:S01]  /*71e0*/  FFMA R26, R41.reuse, R43, R26 ;  /* 0x0000002b291a7223 */ /* 0x040fe2000000001a */
[----:B------:R-:W-:Y:S02]  /*71f0*/  HADD2.F32 R40, -RZ, R73.H1_H1 ;  /* 0x30000049ff287230 */ /* 0x000fe40000004100 */
[C---:B------:R-:W-:Y:S01]  /*7200*/  FMUL R31, R38.reuse, R31 ;  /* 0x0000001f261f7220 */ /* 0x040fe20000400000 */
[----:B------:R1:W-:Y:S01]  /*7210*/  STS.128 [R93+0x10], R68 ;  /* 0x000010445d007388 */ /* 0x0003e20000000c00 */
[--C-:B------:R-:W-:Y:S02]  /*7220*/  HADD2.F32 R43, -RZ, R74.reuse.H0_H0 ;  /* 0x2000004aff2b7230 */ /* 0x100fe40000004100 */
[C---:B------:R-:W-:Y:S01]  /*7230*/  FMUL R28, R38.reuse, R32 ;  /* 0x00000020261c7220 */ /* 0x040fe20000400000 */
[----:B------:R-:W-:Y:S02]  /*7240*/  HADD2.F32 R42, -RZ, R74.H1_H1 ;  /* 0x3000004aff2a7230 */ /* 0x000fe40000004100 */
[C---:B------:R-:W-:Y:S01]  /*7250*/  FMUL R29, R38.reuse, R33 ;  /* 0x00000021261d7220 */ /* 0x040fe20000400000 */
[----:B------:R-:W-:Y:S02]  /*7260*/  HADD2.F32 R45, -RZ, R75.H0_H0 ;  /* 0x2000004bff2d7230 */ /* 0x000fe40000004100 */
[C---:B------:R-:W-:Y:S01]  /*7270*/  FMUL R30, R38.reuse, R34 ;  /* 0x00000022261e7220 */ /* 0x040fe20000400000 */
[----:B------:R-:W-:Y:S01]  /*7280*/  FFMA R31, R41, R40, R31 ;  /* 0x00000028291f7223 */ /* 0x000fe2000000001f */
[----:B------:R-:W-:Y:S01]  /*7290*/  FMUL R35, R38, R35 ;  /* 0x0000002326237220 */ /* 0x000fe20000400000 */
[----:B------:R-:W-:Y:S01]  /*72a0*/  F2FP.F16.F32.PACK_AB R100, R17, R16 ;  /* 0x000000101164723e */ /* 0x000fe200000000ff */
[----:B------:R-:W-:Y:S01]  /*72b0*/  FFMA R28, R41, R43, R28 ;  /* 0x0000002b291c7223 */ /* 0x000fe2000000001c */
[----:B------:R-:W-:Y:S01]  /*72c0*/  F2FP.F16.F32.PACK_AB R101, R23, R18 ;  /* 0x000000121765723e */ /* 0x000fe200000000ff */
[----:B------:R-:W-:Y:S01]  /*72d0*/  FFMA R29, R41, R42, R29 ;  /* 0x0000002a291d7223 */ /* 0x000fe2000000001d */
[----:B------:R-:W-:Y:S01]  /*72e0*/  F2FP.F16.F32.PACK_AB R102, R21, R20 ;  /* 0x000000141566723e */ /* 0x000fe200000000ff */
[----:B------:R-:W-:Y:S01]  /*72f0*/  FFMA R30, R41, R45, R30 ;  /* 0x0000002d291e7223 */ /* 0x000fe2000000001e */
[----:B------:R-:W-:Y:S01]  /*7300*/  F2FP.F16.F32.PACK_AB R103, R27, R22 ;  /* 0x000000161b67723e */ /* 0x000fe200000000ff */
[----:B------:R-:W-:Y:S01]  /*7310*/  FFMA R35, R41, R44, R35 ;  /* 0x0000002c29237223 */ /* 0x000fe20000000023 */
[----:B------:R-:W-:Y:S02]  /*7320*/  F2FP.F16.F32.PACK_AB R104, R25, R24 ;  /* 0x000000181968723e */ /* 0x000fe400000000ff */
[----:B------:R-:W-:Y:S01]  /*7330*/  F2FP.F16.F32.PACK_AB R105, R31, R26 ;  /* 0x0000001a1f69723e */ /* 0x000fe200000000ff */
[----:B------:R1:W-:Y:S01]  /*7340*/  STS.128 [R92+0x20], R100 ;  /* 0x000020645c007388 */ /* 0x0003e20000000c00 */
[----:B------:R-:W-:Y:S02]  /*7350*/  F2FP.F16.F32.PACK_AB R106, R29, R28 ;  /* 0x0000001c1d6a723e */ /* 0x000fe400000000ff */
[----:B------:R-:W-:Y:S05]  /*7360*/  F2FP.F16.F32.PACK_AB R107, R35, R30 ;  /* 0x0000001e236b723e */ /* 0x000fea00000000ff */
[----:B------:R1:W-:Y:S01]  /*7370*/  STS.128 [R88+0x30], R104 ;  /* 0x0000306858007388 */ /* 0x0003e20000000c00 */
[----:B------:R-:W-:Y:S01]  /*7380*/  @!PT LDS RZ, [RZ] ;  /* 0x00000000fffff984 */ /* 0x000fe20000000800 */
[----:B------:R-:W-:Y:S01]  /*7390*/  @!PT LDS RZ, [RZ] ;  /* 0x00000000fffff984 */ /* 0x000fe20000000800 */
[----:B------:R-:W-:Y:S01]  /*73a0*/  @!PT LDS RZ, [RZ] ;  /* 0x00000000fffff984 */ /* 0x000fe20000000800 */
[----:B------:R-:W-:Y:S01]  /*73b0*/  @!PT LDS RZ, [RZ] ;  /* 0x00000000fffff984 */ /* 0x000fe20000000800 */
[----:B------:R3:W-:Y:S07]  /*73c0*/  MEMBAR.ALL.CTA ;  /* 0x0000000000007992 */ /* 0x0007ee0000008000 */
[----:B---3--:R-:W3:Y:S02]  /*73d0*/  FENCE.VIEW.ASYNC.S ;  /* 0x00000000000073c6 */ /* 0x008ee40000000000 */
[----:B---3--:R-:W-:Y:S06]  /*73e0*/  BAR.SYNC.DEFER_BLOCKING 0x1, 0x80 ;  /* 0x0042000000007b1d */ /* 0x008fec0000010000 */
[----:B------:R-:W-:Y:S05]  /*73f0*/  @P0 BRA `(.L_x_118) ;  /* 0x00000000003c0947 */ /* 0x000fea0003800000 */
[----:B------:R-:W3:Y:S01]  /*7400*/  LDCU.64 UR6, c[0x0][0x348] ;  /* 0x00006900ff0677ac */ /* 0x000ee20008000a00 */
[----:B------:R-:W-:Y:S01]  /*7410*/  UIADD3 UR4, UPT, UPT, UR43, 0x200, URZ ;  /* 0x000002002b047890 */ /* 0x000fe2000fffe0ff */
[----:B------:R-:W-:Y:S01]  /*7420*/  UMOV UR51, UR36 ;  /* 0x0000002400337c82 */ /* 0x000fe20008000000 */
[----:B------:R-:W-:Y:S02]  /*7430*/  UIADD3 UR9, UPT, UPT, UR49, 0x80, URZ ;  /* 0x0000008031097890 */ /* 0x000fe4000fffe0ff */
[----:B------:R-:W-:Y:S02]  /*7440*/  UIADD3 UR8, UPT, UPT, UR43, 0x1200, URZ ;  /* 0x000012002b087890 */ /* 0x000fe4000fffe0ff */
[----:B------:R-:W-:Y:S01]  /*7450*/  MOV R85, UR4 ;  /* 0x0000000400557c02 */ /* 0x000fe20008000f00 */
[----:B------:R-:W-:Y:S01]  /*7460*/  UMOV UR10, UR50 ;  /* 0x00000032000a7c82 */ /* 0x000fe20008000000 */
[----:B------:R-:W-:Y:S02]  /*7470*/  UMOV UR11, UR36 ;  /* 0x00000024000b7c82 */ /* 0x000fe40008000000 */
[----:B------:R-:W-:Y:S01]  /*7480*/  R2UR UR48, R85 ;  /* 0x00000000553072ca */ /* 0x000fe200000e0000 */
[----:B---3--:R-:W-:Y:S04]  /*7490*/  UIADD3 UR4, UP0, UPT, UR6, 0x680, URZ ;  /* 0x0000068006047890 */ /* 0x008fe8000ff1e0ff */
[----:B------:R-:W-:Y:S09]  /*74a0*/  UIADD3.X UR5, UPT, UPT, URZ, UR7, URZ, UP0, !UPT ;  /* 0x00000007ff057290 */ /* 0x000ff200087fe4ff */
[----:B------:R3:W-:Y:S01]  /*74b0*/  UTMASTG.3D [UR48], [UR4] ;  /* 0x00000030040073b5 */ /* 0x0007e20008010000 */
[----:B------:R3:W-:Y:S01]  /*74c0*/  UTMASTG.3D [UR8], [UR4] ;  /* 0x00000008040073b5 */ /* 0x0007e20008010000 */
[----:B------:R0:W-:Y:S01]  /*74d0*/  UTMACMDFLUSH ;  /* 0x00000000000079b7 */ /* 0x0001e20000000000 */
[----:B---3--:R-:W-:Y:S04]  /*74e0*/  DEPBAR.LE SB0, 0x1 ;  /* 0x000080400000791a */ /* 0x008fe80000000000 */
.L_x_118:
[----:B------:R-:W-:Y:S05]  /*74f0*/  BSYNC.RECONVERGENT B0 ;  /* 0x0000000000007941 */ /* 0x000fea0003800200 */
.L_x_117:
[----:B------:R-:W-:Y:S01]  /*7500*/  BAR.SYNC.DEFER_BLOCKING 0x1, 0x80 ;  /* 0x0042000000007b1d */ /* 0x000fe20000010000 */
[----:B------:R-:W-:Y:S01]  /*7510*/  ISETP.NE.AND P1, PT, R97, RZ, PT ;  /* 0x000000ff6100720c */ /* 0x000fe20003f25270 */
[----:B------:R-:W-:Y:S01]  /*7520*/  UISETP.NE.AND UP0, UPT, UR47, URZ, UPT ;  /* 0x000000ff2f00728c */ /* 0x000fe2000bf05270 */
[----:B------:R-:W-:Y:S11]  /*7530*/  LEA R3, R47, UR43, 0x3 ;  /* 0x0000002b2f037c11 */ /* 0x000ff6000f8e18ff */
[----:B------:R-:W-:Y:S01]  /*7540*/  @P1 SHF.L.U32 R4, R91, 0x1f, RZ ;  /* 0x0000001f5b041819 */ /* 0x000fe200000006ff */
[----:B------:R-:W-:Y:S06]  /*7550*/  BRA.U !UP0, `(.L_x_119) ;  /* 0x0000000108247547 */ /* 0x000fec000b800000 */
[----:B------:R-:W3:Y:S01]  /*7560*/  S2R R0, SR_CgaCtaId ;  /* 0x0000000000007919 */ /* 0x000ee20000008800 */
[----:B------:R-:W-:Y:S01]  /*7570*/  IMAD.U32 R2, RZ, RZ, UR46 ;  /* 0x0000002eff027e24 */ /* 0x000fe2000f8e00ff */
[----:B------:R-:W-:Y:S04]  /*7580*/  UIADD3 UR4, UPT, UPT, UR46, 0x1, URZ ;  /* 0x000000012e047890 */ /* 0x000fe8000fffe0ff */
[----:B------:R-:W-:Y:S01]  /*7590*/  @P1 LEA R2, R2, UR43, 0x3 ;  /* 0x0000002b02021c11 */ /* 0x000fe2000f8e18ff */
[----:B------:R-:W-:Y:S04]  /*75a0*/  UISETP.NE.AND UP0, UPT, UR4, 0x4, UPT ;  /* 0x000000040400788c */ /* 0x000fe8000bf05270 */
[----:B------:R-:W-:Y:S01]  /*75b0*/  @P1 VIADD R5, R2, 0x70 ;  /* 0x0000007002051836 */ /* 0x000fe20000000000 */
[----:B------:R-:W-:Y:S04]  /*75c0*/  USEL UR46, UR4, URZ, UP0 ;  /* 0x000000ff042e7287 */ /* 0x000fe80008000000 */
[----:B---3--:R-:W-:Y:S04]  /*75d0*/  @P1 PRMT R0, R0, 0x654, R5 ;  /* 0x0000065400001816 */ /* 0x008fe80000000005 */
[----:B------:R3:W-:Y:S04]  /*75e0*/  @P1 SYNCS.ARRIVE.TRANS64.RED.A1T0 RZ, [R0+URZ], RZ ;  /* 0x000000ff00ff19a7 */ /* 0x0007e800081004ff */
.L_x_119:
[----:B------:R-:W4:Y:S01]  /*75f0*/  @P1 SYNCS.PHASECHK.TRANS64.TRYWAIT P0, [R3+URZ+0x50], R4 ;  /* 0x00005004030015a7 */ /* 0x000f2200080011ff */
[----:B------:R-:W-:Y:S01]  /*7600*/  BSSY B1, `(.L_x_120) ;  /* 0x0000016000017945 */ /* 0x000fe20003800000 */
[----:B----4-:R-:W-:Y:S03]  /*7610*/  @P1 SEL R46, RZ, 0x1, !P0 ;  /* 0x00000001ff2e1807 */ /* 0x010fe60004000000 */
[----:B------:R-:W-:Y:S05]  /*7620*/  @!P1 BRA `(.L_x_121) ;  /* 0x00000000004c9947 */ /* 0x000fea0003800000 */
[----:B------:R-:W-:Y:S01]  /*7630*/  ISETP.NE.AND P0, PT, R46, RZ, PT ;  /* 0x000000ff2e00720c */ /* 0x000fe20003f05270 */
[----:B------:R-:W-:Y:S01]  /*7640*/  BSSY B0, `(.L_x_122) ;  /* 0x000000b000007945 */ /* 0x000fe20003800000 */
[----:B------:R-:W-:Y:S11]  /*7650*/  ISETP.NE.AND P1, PT, R60, RZ, PT ;  /* 0x000000ff3c00720c */ /* 0x000ff60003f25270 */
[----:B------:R-:W-:Y:S02]  /*7660*/  @!UPT UIADD3 URZ, UPT, UPT, URZ, URZ, URZ ;  /* 0x000000fffffff290 */ /* 0x000fe4000fffe0ff */
[C---:B------:R-:W-:Y:S01]  /*7670*/  @P1 IMAD R6, R47.reuse, 0x2000, R94 ;  /* 0x000020002f061824 */ /* 0x040fe200078e025e */
[C---:B------:R-:W-:Y:S01]  /*7680*/  @P1 LEA R4, R47.reuse, R92, 0xd ;  /* 0x0000005c2f041211 */ /* 0x040fe200078e68ff */
[C---:B------:R-:W-:Y:S02]  /*7690*/  @P1 IMAD R5, R47.reuse, 0x2000, R93 ;  /* 0x000020002f051824 */ /* 0x040fe400078e025d */
[----:B------:R-:W-:Y:S01]  /*76a0*/  @P1 IMAD R2, R47, 0x2000, R88 ;  /* 0x000020002f021824 */ /* 0x000fe200078e0258 */
[----:B------:R-:W-:Y:S06]  /*76b0*/  @P0 BRA `(.L_x_123) ;  /* 0x00000000000c0947 */ /* 0x000fec0003800000 */
[----:B---3--:R-:W-:Y:S04]  /*76c0*/  SHF.L.U32 R0, R91, 0x1f, RZ ;  /* 0x0000001f5b007819 */ /* 0x008fe800000006ff */
[----:B------:R-:W3:Y:S02]  /*76d0*/  SYNCS.PHASECHK.TRANS64.TRYWAIT P0, [R3+URZ+0x50], R0 ;  /* 0x00005000030075a7 */ /* 0x000ee400080011ff */
[----:B---3--:R-:W-:Y:S05]  /*76e0*/  @!P0 BRA `(.L_x_124) ;  /* 0x00000034001c8947 */ /* 0x008fea0003800000 */
.L_x_123:
[----:B------:R-:W-:Y:S05]  /*76f0*/  BSYNC B0 ;  /* 0x0000000000007941 */ /* 0x000fea0003800000 */
.L_x_122:
[----:B------:R-:W-:Y:S02]  /*7700*/  ISETP.NE.AND P0, PT, R60, RZ, PT ;  /* 0x000000ff3c00720c */ /* 0x000fe40003f05270 */
[----:B------:R-:W-:Y:S11]  /*7710*/  IADD3 R47, PT, PT, R47, 0x1, RZ ;  /* 0x000000012f2f7810 */ /* 0x000ff60007ffe0ff */
[----:B------:R4:W1:Y:S04]  /*7720*/  @P0 LDS.128 R48, [R6] ;  /* 0x0000000006300984 */ /* 0x0008680000000c00 */
[----:B------:R4:W1:Y:S04]  /*7730*/  @P0 LDS.128 R56, [R5+0x10] ;  /* 0x0000100005380984 */ /* 0x0008680000000c00 */
[----:B------:R4:W1:Y:S04]  /*7740*/  @P0 LDS.128 R64, [R4+0x20] ;  /* 0x0000200004400984 */ /* 0x0008680000000c00 */
[----:B------:R4:W1:Y:S02]  /*7750*/  @P0 LDS.128 R72, [R2+0x30] ;  /* 0x0000300002480984 */ /* 0x0008640000000c00 */
.L_x_121:
[----:B------:R-:W-:Y:S05]  /*7760*/  BSYNC B1 ;  /* 0x0000000000017941 */ /* 0x000fea0003800000 */
.L_x_120:
[----:B---3--:R-:W-:Y:S05]  /*7770*/  VIADD R0, R39, 0x20 ;  /* 0x0000002027007836 */ /* 0x008fea0000000000 */
[----:B------:R-:W-:Y:S04]  /*7780*/  SHF.R.U32.HI R0, RZ, 0x15, R0 ;  /* 0x00000015ff007819 */ /* 0x000fe80000011600 */
[----:B------:R-:W-:Y:S11]  /*7790*/  LOP3.LUT P0, RZ, R0, 0x3, R81, 0x48, !PT ;  /* 0x0000000300ff7812 */ /* 0x000ff60007804851 */
[----:B------:R-:W-:Y:S02]  /*77a0*/  @!UPT UIADD3 URZ, UPT, UPT, URZ, URZ, URZ ;  /* 0x000000fffffff290 */ /* 0x000fe4000fffe0ff */
[----:B------:R-:W-:Y:S05]  /*77b0*/  @!P0 BRA `(.L_x_125) ;  /* 0x0000000000408947 */ /* 0x000fea0003800000 */
[----:B------:R-:W3:Y:S01]  /*77c0*/  LDCU.64 UR8, c[0x4][0x70] ;  /* 0x01000e00ff0877ac */ /* 0x000ee20008000a00 */
[----:B------:R-:W-:Y:S01]  /*77d0*/  MOV R3, 0x0 ;  /* 0x0000000000037802 */ /* 0x000fe20000000f00 */
[----:B------:R-:W-:Y:S02]  /*77e0*/  HFMA2 R12, -RZ, RZ, 0, 5.9604644775390625e-08 ;  /* 0x00000001ff0c7431 */ /* 0x000fe400000001ff */
[----:B------:R-:W-:Y:S02]  /*77f0*/  IMAD.MOV.U32 R8, RZ, RZ, 0x192 ;  /* 0x00000192ff087424 */ /* 0x000fe400078e00ff */
[----:B------:R-:W-:Y:S01]  /*7800*/  IMAD.MOV.U32 R13, RZ, RZ, RZ ;  /* 0x000000ffff0d7224 */ /* 0x000fe200078e00ff */
[----:B------:R-:W5:Y:S01]  /*7810*/  LDCU.64 UR6, c[0x4][0x78] ;  /* 0x01000f00ff0677ac */ /* 0x000f620008000a00 */
[----:B----4-:R-:W4:Y:S01]  /*7820*/  LDC.64 R2, c[0x4][R3] ;  /* 0x0100000003027b82 */ /* 0x010f220000000a00 */
[----:B------:R-:W2:Y:S01]  /*7830*/  LDCU.64 UR4, c[0x4][0x10] ;  /* 0x01000200ff0477ac */ /* 0x000ea20008000a00 */
[----:B---3--:R-:W-:Y:S01]  /*7840*/  MOV R5, UR9 ;  /* 0x0000000900057c02 */ /* 0x008fe20008000f00 */
[----:B------:R-:W-:Y:S01]  /*7850*/  IMAD.U32 R4, RZ, RZ, UR8 ;  /* 0x00000008ff047e24 */ /* 0x000fe2000f8e00ff */
[----:B-----5:R-:W-:Y:S01]  /*7860*/  MOV R7, UR7 ;  /* 0x0000000700077c02 */ /* 0x020fe20008000f00 */
[----:B------:R-:W-:Y:S01]  /*7870*/  IMAD.U32 R6, RZ, RZ, UR6 ;  /* 0x00000006ff067e24 */ /* 0x000fe2000f8e00ff */
[----:B--2---:R-:W-:Y:S01]  /*7880*/  MOV R11, UR5 ;  /* 0x00000005000b7c02 */ /* 0x004fe20008000f00 */
[----:B------:R-:W-:Y:S02]  /*7890*/  IMAD.U32 R10, RZ, RZ, UR4 ;  /* 0x00000004ff0a7e24 */ /* 0x000fe4000f8e00ff */
[----:B------:R-:W-:Y:S07]  /*78a0*/  LEPC R20, `(.L_x_125) ;  /* 0x000000001014794e */ /* 0x000fee0000000000 */
[----:B-1--4-:R-:W-:Y:S05]  /*78b0*/  CALL.ABS.NOINC R2 ;  /* 0x0000000002007343 */ /* 0x012fea0003c00000 */
.L_x_125:
[----:B------:R-:W-:Y:S05]  /*78c0*/  WARPSYNC.ALL ;  /* 0x0000000000007948 */ /* 0x000fea0003800000 */
[----:B------:R-:W-:Y:S01]  /*78d0*/  R2UR UR4, R39 ;  /* 0x00000000270472ca */ /* 0x000fe200000e0000 */
[--C-:B-1----:R-:W-:Y:S01]  /*78e0*/  HADD2.F32 R40, -RZ, R48.reuse.H0_H0 ;  /* 0x20000030ff287230 */ /* 0x102fe20000004100 */
[----:B------:R-:W1:Y:S01]  /*78f0*/  S2R R99, SR_CgaCtaId ;  /* 0x0000000000637919 */ /* 0x000e620000008800 */
[----:B------:R-:W-:Y:S01]  /*7900*/  HADD2.F32 R43, -RZ, R48.H1_H1 ;  /* 0x30000030ff2b7230 */ /* 0x000fe20000004100 */
[----:B------:R-:W-:Y:S01]  /*7910*/  ISETP.NE.AND P6, PT, R97, RZ, PT ;  /* 0x000000ff6100720c */ /* 0x000fe20003fc5270 */
[----:B------:R-:W-:Y:S01]  /*7920*/  HADD2.F32 R42, -RZ, R49.H1_H1 ;  /* 0x30000031ff2a7230 */ /* 0x000fe20000004100 */
[----:B------:R-:W-:Y:S01]  /*7930*/  ISETP.NE.AND P0, PT, R96, RZ, PT ;  /* 0x000000ff6000720c */ /* 0x000fe20003f05270 */
[--C-:B------:R-:W-:Y:S01]  /*7940*/  HADD2.F32 R44, -RZ, R50.reuse.H1_H1 ;  /* 0x30000032ff2c7230 */ /* 0x100fe20000004100 */
[----:B------:R-:W-:Y:S01]  /*7950*/  MOV R61, UR46 ;  /* 0x0000002e003d7c02 */ /* 0x000fe20008000f00 */
[----:B------:R-:W-:Y:S01]  /*7960*/  HADD2.F32 R45, -RZ, R59.H0_H0 ;  /* 0x2000003bff2d7230 */ /* 0x000fe20000004100 */
[----:B------:R-:W-:Y:S01]  /*7970*/  BSSY.RECONVERGENT B0, `(.L_x_126) ;  /* 0x000008d000007945 */ /* 0x000fe20003800200 */
[----:B------:R-:W-:Y:S02]  /*7980*/  LEA R62, R47, UR43, 0x3 ;  /* 0x0000002b2f3e7c11 */ /* 0x000fe4000f8e18ff */
[----:B----4-:R-:W3:Y:S04]  /*7990*/  LDTM.x32 R4, tmem[UR4+0x20] ;  /* 0x00002004000479ee */ /* 0x010ee800082c0000 */
[----:B------:R-:W-:Y:S04]  /*79a0*/  @P6 LEA R61, R61, UR43, 0x3 ;  /* 0x0000002b3d3d6c11 */ /* 0x000fe8000f8e18ff */
[----:B------:R-:W-:Y:S02]  /*79b0*/  @P6 IADD3 R104, PT, PT, R61, 0x70, RZ ;  /* 0x000000703d686810 */ /* 0x000fe40007ffe0ff */
[----:B------:R-:W-:Y:S01]  /*79c0*/  @P6 SHF.L.U32 R61, R91, 0x1f, RZ ;  /* 0x0000001f5b3d6819 */ /* 0x000fe200000006ff */
[C---:B---3--:R-:W-:Y:S01]  /*79d0*/  FMUL R0, R38.reuse, R4 ;  /* 0x0000000426007220 */ /* 0x048fe20000400000 */
[C---:B------:R-:W-:Y:S01]  /*79e0*/  FMUL R2, R38.reuse, R5 ;  /* 0x0000000526027220 */ /* 0x040fe20000400000 */
[C---:B------:R-:W-:Y:S01]  /*79f0*/  FMUL R3, R38.reuse, R6 ;  /* 0x0000000626037220 */ /* 0x040fe20000400000 */
[C---:B------:R-:W-:Y:S01]  /*7a00*/  FMUL R7, R38.reuse, R7 ;  /* 0x0000000726077220 */ /* 0x040fe20000400000 */
[C---:B------:R-:W-:Y:S01]  /*7a10*/  FFMA R0, R41.reuse, R40, R0 ;  /* 0x0000002829007223 */ /* 0x040fe20000000000 */
[----:B------:R-:W-:Y:S02]  /*7a20*/  HADD2.F32 R40, -RZ, R49.H0_H0 ;  /* 0x20000031ff287230 */ /* 0x000fe40000004100 */
[C---:B------:R-:W-:Y:S01]  /*7a30*/  FFMA R2, R41.reuse, R43, R2 ;  /* 0x0000002b29027223 */ /* 0x040fe20000000002 */
[C---:B------:R-:W-:Y:S01]  /*7a40*/  FMUL R4, R38.reuse, R8 ;  /* 0x0000000826047220 */ /* 0x040fe20000400000 */
[--C-:B------:R-:W-:Y:S02]  /*7a50*/  HADD2.F32 R43, -RZ, R51.reuse.H0_H0 ;  /* 0x20000033ff2b7230 */ /* 0x100fe40000004100 */
[----:B------:R-:W-:Y:S01]  /*7a60*/  FMUL R5, R38, R9 ;  /* 0x0000000926057220 */ /* 0x000fe20000400000 */
[C---:B------:R-:W-:Y:S01]  /*7a70*/  FFMA R3, R41.reuse, R40, R3 ;  /* 0x0000002829037223 */ /* 0x040fe20000000003 */
[----:B------:R-:W-:Y:S01]  /*7a80*/  HADD2.F32 R40, -RZ, R50.H0_H0 ;  /* 0x20000032ff287230 */ /* 0x000fe20000004100 */
[----:B------:R-:W-:Y:S01]  /*7a90*/  F2FP.F16.F32.PACK_AB R52, R2, R0 ;  /* 0x000000000234723e */ /* 0x000fe200000000ff */
[C---:B------:R-:W-:Y:S01]  /*7aa0*/  FFMA R7, R41.reuse, R42, R7 ;  /* 0x0000002a29077223 */ /* 0x040fe20000000007 */
[----:B------:R-:W-:Y:S02]  /*7ab0*/  HADD2.F32 R42, -RZ, R51.H1_H1 ;  /* 0x30000033ff2a7230 */ /* 0x000fe40000004100 */
[C---:B------:R-:W-:Y:S01]  /*7ac0*/  FMUL R6, R38.reuse, R10 ;  /* 0x0000000a26067220 */ /* 0x040fe20000400000 */
[C---:B------:R-:W-:Y:S01]  /*7ad0*/  FFMA R4, R41.reuse, R40, R4 ;  /* 0x0000002829047223 */ /* 0x040fe20000000004 */
[----:B------:R-:W-:Y:S01]  /*7ae0*/  FFMA R5, R41, R44, R5 ;  /* 0x0000002c29057223 */ /* 0x000fe20000000005 */
[----:B------:R-:W-:Y:S01]  /*7af0*/  F2FP.F16.F32.PACK_AB R53, R7, R3 ;  /* 0x000000030735723e */ /* 0x000fe200000000ff */
[----:B------:R-:W-:Y:S01]  /*7b00*/  FFMA R6, R41, R43, R6 ;  /* 0x0000002b29067223 */ /* 0x000fe20000000006 */
[C---:B------:R-:W-:Y:S01]  /*7b10*/  FMUL R11, R38.reuse, R11 ;  /* 0x0000000b260b7220 */ /* 0x040fe20000400000 */
[--C-:B------:R-:W-:Y:S01]  /*7b20*/  HADD2.F32 R40, -RZ, R56.reuse.H0_H0 ;  /* 0x20000038ff287230 */ /* 0x100fe20000004100 */
[----:B------:R-:W-:Y:S01]  /*7b30*/  F2FP.F16.F32.PACK_AB R54, R5, R4 ;  /* 0x000000040536723e */ /* 0x000fe200000000ff */
[C---:B------:R-:W-:Y:S01]  /*7b40*/  FMUL R8, R38.reuse, R12 ;  /* 0x0000000c26087220 */ /* 0x040fe20000400000 */
[C---:B------:R-:W-:Y:S01]  /*7b50*/  FFMA R11, R41.reuse, R42, R11 ;  /* 0x0000002a290b7223 */ /* 0x040fe2000000000b */
[----:B------:R-:W-:Y:S02]  /*7b60*/  HADD2.F32 R42, -RZ, R56.H1_H1 ;  /* 0x30000038ff2a7230 */ /* 0x000fe40000004100 */
[C---:B------:R-:W-:Y:S01]  /*7b70*/  FMUL R9, R38.reuse, R13 ;  /* 0x0000000d26097220 */ /* 0x040fe20000400000 */
[--C-:B------:R-:W-:Y:S02]  /*7b80*/  HADD2.F32 R43, -RZ, R57.reuse.H0_H0 ;  /* 0x20000039ff2b7230 */ /* 0x100fe40000004100 */
[----:B------:R-:W-:Y:S01]  /*7b90*/  FFMA R8, R41, R40, R8 ;  /* 0x0000002829087223 */ /* 0x000fe20000000008 */
[----:B------:R-:W-:Y:S01]  /*7ba0*/  F2FP.F16.F32.PACK_AB R55, R11, R6 ;  /* 0x000000060b37723e */ /* 0x000fe200000000ff */
[----:B------:R-:W-:Y:S01]  /*7bb0*/  FFMA R9, R41, R42, R9 ;  /* 0x0000002a29097223 */ /* 0x000fe20000000009 */
[C---:B------:R-:W-:Y:S01]  /*7bc0*/  FMUL R10, R38.reuse, R14 ;  /* 0x0000000e260a7220 */ /* 0x040fe20000400000 */
[----:B------:R-:W-:Y:S02]  /*7bd0*/  HADD2.F32 R40, -RZ, R57.H1_H1 ;  /* 0x30000039ff287230 */ /* 0x000fe40000004100 */
[C---:B------:R-:W-:Y:S01]  /*7be0*/  FMUL R15, R38.reuse, R15 ;  /* 0x0000000f260f7220 */ /* 0x040fe20000400000 */
[----:B------:R3:W-:Y:S01]  /*7bf0*/  STS.128 [R94+0x2000], R52 ;  /* 0x002000345e007388 */ /* 0x0007e20000000c00 */
[----:B------:R-:W-:Y:S01]  /*7c00*/  F2FP.F16.F32.PACK_AB R68, R9, R8 ;  /* 0x000000080944723e */ /* 0x000fe200000000ff */
[C---:B------:R-:W-:Y:S01]  /*7c10*/  FFMA R10, R41.reuse, R43, R10 ;  /* 0x0000002b290a7223 */ /* 0x040fe2000000000a */
[--C-:B------:R-:W-:Y:S02]  /*7c20*/  HADD2.F32 R43, -RZ, R58.reuse.H0_H0 ;  /* 0x2000003aff2b7230 */ /* 0x100fe40000004100 */
[----:B------:R-:W-:Y:S01]  /*7c30*/  FFMA R15, R41, R40, R15 ;  /* 0x00000028290f7223 */ /* 0x000fe2000000000f */
[C---:B------:R-:W-:Y:S01]  /*7c40*/  FMUL R12, R38.reuse, R16 ;  /* 0x00000010260c7220 */ /* 0x040fe20000400000 */
[----:B------:R-:W-:Y:S02]  /*7c50*/  HADD2.F32 R42, -RZ, R58.H1_H1 ;  /* 0x3000003aff2a7230 */ /* 0x000fe40000004100 */
[C---:B------:R-:W-:Y:S01]  /*7c60*/  FMUL R13, R38.reuse, R17 ;  /* 0x00000011260d7220 */ /* 0x040fe20000400000 */
[C---:B------:R-:W-:Y:S01]  /*7c70*/  FMUL R14, R38.reuse, R18 ;  /* 0x00000012260e7220 */ /* 0x040fe20000400000 */
[----:B------:R-:W-:Y:S01]  /*7c80*/  F2FP.F16.F32.PACK_AB R69, R15, R10 ;  /* 0x0000000a0f45723e */ /* 0x000fe200000000ff */
[C---:B------:R-:W-:Y:S01]  /*7c90*/  FFMA R12, R41.reuse, R43, R12 ;  /* 0x0000002b290c7223 */ /* 0x040fe2000000000c */
[----:B------:R-:W-:Y:S02]  /*7ca0*/  HADD2.F32 R40, -RZ, R59.H1_H1 ;  /* 0x3000003bff287230 */ /* 0x000fe40000004100 */
[C---:B------:R-:W-:Y:S01]  /*7cb0*/  FFMA R13, R41.reuse, R42, R13 ;  /* 0x0000002a290d7223 */ /* 0x040fe2000000000d */
[C---:B------:R-:W-:Y:S01]  /*7cc0*/  FMUL R19, R38.reuse, R19 ;  /* 0x0000001326137220 */ /* 0x040fe20000400000 */
[--C-:B------:R-:W-:Y:S02]  /*7cd0*/  HADD2.F32 R43, -RZ, R64.reuse.H0_H0 ;  /* 0x20000040ff2b7230 */ /* 0x100fe40000004100 */
[C---:B------:R-:W-:Y:S01]  /*7ce0*/  FMUL R16, R38.reuse, R20 ;  /* 0x0000001426107220 */ /* 0x040fe20000400000 */
[----:B------:R-:W-:Y:S02]  /*7cf0*/  HADD2.F32 R42, -RZ, R64.H1_H1 ;  /* 0x30000040ff2a7230 */ /* 0x000fe40000004100 */
[C---:B------:R-:W-:Y:S01]  /*7d00*/  FMUL R17, R38.reuse, R21 ;  /* 0x0000001526117220 */ /* 0x040fe20000400000 */
[C---:B------:R-:W-:Y:S01]  /*7d10*/  FFMA R14, R41.reuse, R45, R14 ;  /* 0x0000002d290e7223 */ /* 0x040fe2000000000e */
[C---:B------:R-:W-:Y:S01]  /*7d20*/  FFMA R19, R41.reuse, R40, R19 ;  /* 0x0000002829137223 */ /* 0x040fe20000000013 */
[--C-:B------:R-:W-:Y:S02]  /*7d30*/  HADD2.F32 R45, -RZ, R65.reuse.H0_H0 ;  /* 0x20000041ff2d7230 */ /* 0x100fe40000004100 */
[C---:B------:R-:W-:Y:S01]  /*7d40*/  FFMA R16, R41.reuse, R43, R16 ;  /* 0x0000002b29107223 */ /* 0x040fe20000000010 */
[C---:B------:R-:W-:Y:S01]  /*7d50*/  FMUL R18, R38.reuse, R22 ;  /* 0x0000001626127220 */ /* 0x040fe20000400000 */
[----:B------:R-:W-:Y:S02]  /*7d60*/  HADD2.F32 R40, -RZ, R65.H1_H1 ;  /* 0x30000041ff287230 */ /* 0x000fe40000004100 */
[C---:B------:R-:W-:Y:S01]  /*7d70*/  FFMA R17, R41.reuse, R42, R17 ;  /* 0x0000002a29117223 */ /* 0x040fe20000000011 */
[C---:B------:R-:W-:Y:S01]  /*7d80*/  FMUL R23, R38.reuse, R23 ;  /* 0x0000001726177220 */ /* 0x040fe20000400000 */
[--C-:B------:R-:W-:Y:S02]  /*7d90*/  HADD2.F32 R42, -RZ, R66.reuse.H0_H0 ;  /* 0x20000042ff2a7230 */ /* 0x100fe40000004100 */
[C---:B------:R-:W-:Y:S01]  /*7da0*/  FMUL R20, R38.reuse, R24 ;  /* 0x0000001826147220 */ /* 0x040fe20000400000 */
[C---:B------:R-:W-:Y:S01]  /*7db0*/  FFMA R18, R41.reuse, R45, R18 ;  /* 0x0000002d29127223 */ /* 0x040fe20000000012 */
        /* <DEDUP_REMOVED lines=11> */
[----:B------:R-:W-:Y:S01]  /*7e70*/  FFMA R27, R41, R42, R27 ;  /* 0x0000002a291b7223 */ /* 0x000fe2000000001b */
        /* <DEDUP_REMOVED lines=17> */
[--C-:B------:R-:W-:Y:S02]  /*7f90*/  HADD2.F32 R45, -RZ, R75.reuse.H0_H0 ;  /* 0x2000004bff2d7230 */ /* 0x100fe40000004100 */
[C---:B------:R-:W-:Y:S01]  /*7fa0*/  FMUL R30, R38.reuse, R34 ;  /* 0x00000022261e7220 */ /* 0x040fe20000400000 */
[----:B------:R-:W-:Y:S02]  /*7fb0*/  HADD2.F32 R44, -RZ, R75.H1_H1 ;  /* 0x3000004bff2c7230 */ /* 0x000fe40000004100 */
[----:B------:R-:W-:Y:S01]  /*7fc0*/  FFMA R31, R41, R40, R31 ;  /* 0x00000028291f7223 */ /* 0x000fe2000000001f */
[----:B------:R-:W-:Y:S01]  /*7fd0*/  FMUL R35, R38, R35 ;  /* 0x0000002326237220 */ /* 0x000fe20000400000 */
[----:B---3--:R-:W-:Y:S01]  /*7fe0*/  F2FP.F16.F32.PACK_AB R52, R17, R16 ;  /* 0x000000101134723e */ /* 0x008fe200000000ff */
        /* <DEDUP_REMOVED lines=11> */
[----:B------:R-:W-:Y:S02]  /*80a0*/  F2FP.F16.F32.PACK_AB R103, R35, R30 ;  /* 0x0000001e2367723e */ /* 0x000fe400000000ff */
[----:B-1----:R-:W-:Y:S03]  /*80b0*/  @P6 PRMT R104, R99, 0x654, R104 ;  /* 0x0000065463686816 */ /* 0x002fe60000000068 */
[----:B------:R4:W-:Y:S01]  /*80c0*/  STS.128 [R88+0x2030], R100 ;  /* 0x0020306458007388 */ /* 0x0009e20000000c00 */
[----:B------:R-:W-:Y:S01]  /*80d0*/  @!PT LDS RZ, [RZ] ;  /* 0x00000000fffff984 */ /* 0x000fe20000000800 */
[----:B------:R-:W-:Y:S01]  /*80e0*/  @!PT LDS RZ, [RZ] ;  /* 0x00000000fffff984 */ /* 0x000fe20000000800 */
[----:B------:R-:W-:Y:S01]  /*80f0*/  @!PT LDS RZ, [RZ] ;  /* 0x00000000fffff984 */ /* 0x000fe20000000800 */
[----:B------:R-:W-:Y:S01]  /*8100*/  @!PT LDS RZ, [RZ] ;  /* 0x00000000fffff984 */ /* 0x000fe20000000800 */
[----:B------:R1:W-:Y:S07]  /*8110*/  MEMBAR.ALL.CTA ;  /* 0x0000000000007992 */ /* 0x0003ee0000008000 */
[----:B-1----:R-:W1:Y:S02]  /*8120*/  FENCE.VIEW.ASYNC.S ;  /* 0x00000000000073c6 */ /* 0x002e640000000000 */
[----:B-1----:R-:W-:Y:S06]  /*8130*/  BAR.SYNC.DEFER_BLOCKING 0x1, 0x80 ;  /* 0x0042000000007b1d */ /* 0x002fec0000010000 */
[----:B------:R-:W-:Y:S05]  /*8140*/  @P0 BRA `(.L_x_127) ;  /* 0x00000000003c0947 */ /* 0x000fea0003800000 */
[----:B------:R-:W1:Y:S01]  /*8150*/  LDCU.64 UR6, c[0x0][0x348] ;  /* 0x00006900ff0677ac */ /* 0x000e620008000a00 */
[----:B------:R-:W-:Y:S02]  /*8160*/  UIADD3 UR13, UPT, UPT, UR49, 0x20, URZ ;  /* 0x00000020310d7890 */ /* 0x000fe4000fffe0ff */
[----:B------:R-:W-:Y:S01]  /*8170*/  UIADD3 UR12, UPT, UPT, UR43, 0x2200, URZ ;  /* 0x000022002b0c7890 */ /* 0x000fe2000fffe0ff */
[----:B------:R-:W-:Y:S01]  /*8180*/  UMOV UR14, UR50 ;  /* 0x00000032000e7c82 */ /* 0x000fe20008000000 */
[----:B------:R-:W-:Y:S01]  /*8190*/  UMOV UR15, UR36 ;  /* 0x00000024000f7c82 */ /* 0x000fe20008000000 */
[----:B------:R-:W-:Y:S02]  /*81a0*/  UIADD3 UR9, UPT, UPT, UR49, 0xa0, URZ ;  /* 0x000000a031097890 */ /* 0x000fe4000fffe0ff */
[----:B------:R-:W-:Y:S01]  /*81b0*/  UIADD3 UR8, UPT, UPT, UR43, 0x3200, URZ ;  /* 0x000032002b087890 */ /* 0x000fe2000fffe0ff */
[----:B------:R-:W-:Y:S01]  /*81c0*/  UMOV UR10, UR50 ;  /* 0x00000032000a7c82 */ /* 0x000fe20008000000 */
[----:B------:R-:W-:Y:S01]  /*81d0*/  UMOV UR11, UR36 ;  /* 0x00000024000b7c82 */ /* 0x000fe20008000000 */
[----:B-1----:R-:W-:Y:S04]  /*81e0*/  UIADD3 UR4, UP0, UPT, UR6, 0x680, URZ ;  /* 0x0000068006047890 */ /* 0x002fe8000ff1e0ff */
[----:B------:R-:W-:Y:S09]  /*81f0*/  UIADD3.X UR5, UPT, UPT, URZ, UR7, URZ, UP0, !UPT ;  /* 0x00000007ff057290 */ /* 0x000ff200087fe4ff */
[----:B------:R1:W-:Y:S01]  /*8200*/  UTMASTG.3D [UR12], [UR4] ;  /* 0x0000000c040073b5 */ /* 0x0003e20008010000 */
[----:B------:R1:W-:Y:S01]  /*8210*/  UTMASTG.3D [UR8], [UR4] ;  /* 0x00000008040073b5 */ /* 0x0003e20008010000 */
[----:B------:R0:W-:Y:S01]  /*8220*/  UTMACMDFLUSH ;  /* 0x00000000000079b7 */ /* 0x0001e20000000000 */
[----:B-1----:R-:W-:Y:S04]  /*8230*/  DEPBAR.LE SB0, 0x1 ;  /* 0x000080400000791a */ /* 0x002fe80000000000 */
.L_x_127:
[----:B------:R-:W-:Y:S05]  /*8240*/  BSYNC.RECONVERGENT B0 ;  /* 0x0000000000007941 */ /* 0x000fea0003800200 */
.L_x_126:
[----:B------:R-:W-:Y:S01]  /*8250*/  BAR.SYNC.DEFER_BLOCKING 0x1, 0x80 ;  /* 0x0042000000007b1d */ /* 0x000fe20000010000 */
[----:B------:R-:W-:Y:S04]  /*8260*/  UIADD3 UR4, UPT, UPT, UR46, 0x1, URZ ;  /* 0x000000012e047890 */ /* 0x000fe8000fffe0ff */
[----:B------:R-:W-:Y:S04]  /*8270*/  UISETP.NE.AND UP0, UPT, UR4, 0x4, UPT ;  /* 0x000000040400788c */ /* 0x000fe8000bf05270 */
[----:B------:R-:W-:Y:S01]  /*8280*/  USEL UR44, UR4, URZ, UP0 ;  /* 0x000000ff042c7287 */ /* 0x000fe20008000000 */
[----:B------:R1:W-:Y:S01]  /*8290*/  @P6 SYNCS.ARRIVE.TRANS64.RED.A1T0 RZ, [R104+URZ], RZ ;  /* 0x000000ff68ff69a7 */ /* 0x0003e200081004ff */
[----:B------:R-:W-:Y:S01]  /*82a0*/  BSSY B1, `(.L_x_128) ;  /* 0x0000017000017945 */ /* 0x000fe20003800000 */
[----:B------:R-:W3:Y:S02]  /*82b0*/  @P6 SYNCS.PHASECHK.TRANS64.TRYWAIT P0, [R62+URZ+0x50], R61 ;  /* 0x0000503d3e0065a7 */ /* 0x000ee400080011ff */
[----:B---3--:R-:W-:Y:S01]  /*82c0*/  @P6 SEL R46, RZ, 0x1, !P0 ;  /* 0x00000001ff2e6807 */ /* 0x008fe20004000000 */
[----:B-1----:R-:W-:Y:S06]  /*82d0*/  @!P6 BRA `(.L_x_129) ;  /* 0x00000000004ce947 */ /* 0x002fec0003800000 */
        /* <DEDUP_REMOVED lines=9> */
[----:B------:R-:W-:Y:S04]  /*8370*/  SHF.L.U32 R5, R91, 0x1f, RZ ;  /* 0x0000001f5b057819 */ /* 0x000fe800000006ff */
[----:B------:R-:W1:Y:S02]  /*8380*/  SYNCS.PHASECHK.TRANS64.TRYWAIT P0, [R62+URZ+0x50], R5 ;  /* 0x000050053e0075a7 */ /* 0x000e6400080011ff */
[----:B-1----:R-:W-:Y:S05]  /*8390*/  @!P0 BRA `(.L_x_132) ;  /* 0x0000002800048947 */ /* 0x002fea0003800000 */
.L_x_131:
[----:B------:R-:W-:Y:S05]  /*83a0*/  BSYNC B0 ;  /* 0x0000000000007941 */ /* 0x000fea0003800000 */
.L_x_130:
[----:B------:R-:W-:Y:S02]  /*83b0*/  ISETP.NE.AND P0, PT, R60, RZ, PT ;  /* 0x000000ff3c00720c */ /* 0x000fe40003f05270 */
[----:B------:R-:W-:Y:S11]  /*83c0*/  IADD3 R47, PT, PT, R47, 0x1, RZ ;  /* 0x000000012f2f7810 */ /* 0x000ff60007ffe0ff */
[----:B------:R3:W1:Y:S04]  /*83d0*/  @P0 LDS.128 R48, [R4] ;  /* 0x0000000004300984 */ /* 0x0006680000000c00 */
[----:B------:R3:W1:Y:S04]  /*83e0*/  @P0 LDS.128 R56, [R3+0x10] ;  /* 0x0000100003380984 */ /* 0x0006680000000c00 */
[----:B------:R3:W1:Y:S04]  /*83f0*/  @P0 LDS.128 R64, [R2+0x20] ;  /* 0x0000200002400984 */ /* 0x0006680000000c00 */
[----:B------:R3:W1:Y:S02]  /*8400*/  @P0 LDS.128 R72, [R0+0x30] ;  /* 0x0000300000480984 */ /* 0x0006640000000c00 */
.L_x_129:
[----:B------:R-:W-:Y:S05]  /*8410*/  BSYNC B1 ;  /* 0x0000000000017941 */ /* 0x000fea0003800000 */
.L_x_128:
[----:B---3--:R-:W-:Y:S05]  /*8420*/  VIADD R0, R39, 0x40 ;  /* 0x0000004027007836 */ /* 0x008fea0000000000 */
[----:B------:R-:W-:Y:S04]  /*8430*/  SHF.R.U32.HI R0, RZ, 0x15, R0 ;  /* 0x00000015ff007819 */ /* 0x000fe80000011600 */
[----:B------:R-:W-:Y:S11]  /*8440*/  LOP3.LUT P0, RZ, R0, 0x3, R81, 0x48, !PT ;  /* 0x0000000300ff7812 */ /* 0x000ff60007804851 */
[----:B------:R-:W-:Y:S02]  /*8450*/  @!UPT UIADD3 URZ, UPT, UPT, URZ, URZ, URZ ;  /* 0x000000fffffff290 */ /* 0x000fe4000fffe0ff */
[----:B------:R-:W-:Y:S05]  /*8460*/  @!P0 BRA `(.L_x_133) ;  /* 0x0000000000408947 */ /* 0x000fea0003800000 */
[----:B------:R-:W1:Y:S01]  /*8470*/  LDCU.64 UR8, c[0x4][0x70] ;  /* 0x01000e00ff0877ac */ /* 0x000e620008000a00 */
[----:B------:R-:W-:Y:S01]  /*8480*/  MOV R3, 0x0 ;  /* 0x0000000000037802 */ /* 0x000fe20000000f00 */
[----:B------:R-:W-:Y:S02]  /*8490*/  HFMA2 R12, -RZ, RZ, 0, 5.9604644775390625e-08 ;  /* 0x00000001ff0c7431 */ /* 0x000fe400000001ff */
[----:B------:R-:W-:Y:S02]  /*84a0*/  IMAD.MOV.U32 R8, RZ, RZ, 0x192 ;  /* 0x00000192ff087424 */ /* 0x000fe400078e00ff */
[----:B------:R-:W-:Y:S01]  /*84b0*/  IMAD.MOV.U32 R13, RZ, RZ, RZ ;  /* 0x000000ffff0d7224 */ /* 0x000fe200078e00ff */
[----:B------:R-:W3:Y:S01]  /*84c0*/  LDCU.64 UR6, c[0x4][0x78] ;  /* 0x01000f00ff0677ac */ /* 0x000ee20008000a00 */
[----:B------:R-:W2:Y:S01]  /*84d0*/  LDC.64 R2, c[0x4][R3] ;  /* 0x0100000003027b82 */ /* 0x000ea20000000a00 */
[----:B------:R-:W5:Y:S01]  /*84e0*/  LDCU.64 UR4, c[0x4][0x10] ;  /* 0x01000200ff0477ac */ /* 0x000f620008000a00 */
[----:B-1----:R-:W-:Y:S01]  /*84f0*/  MOV R5, UR9 ;  /* 0x0000000900057c02 */ /* 0x002fe20008000f00 */
[----:B------:R-:W-:Y:S01]  /*8500*/  IMAD.U32 R4, RZ, RZ, UR8 ;  /* 0x00000008ff047e24 */ /* 0x000fe2000f8e00ff */
[----:B---3--:R-:W-:Y:S01]  /*8510*/  MOV R7, UR7 ;  /* 0x0000000700077c02 */ /* 0x008fe20008000f00 */
[----:B------:R-:W-:Y:S01]  /*8520*/  IMAD.U32 R6, RZ, RZ, UR6 ;  /* 0x00000006ff067e24 */ /* 0x000fe2000f8e00ff */
[----:B-----5:R-:W-:Y:S01]  /*8530*/  MOV R11, UR5 ;  /* 0x00000005000b7c02 */ /* 0x020fe20008000f00 */
[----:B------:R-:W-:Y:S02]  /*8540*/  IMAD.U32 R10, RZ, RZ, UR4 ;  /* 0x00000004ff0a7e24 */ /* 0x000fe4000f8e00ff */
[----:B------:R-:W-:Y:S07]  /*8550*/  LEPC R20, `(.L_x_133) ;  /* 0x000000001014794e */ /* 0x000fee0000000000 */
[----:B--2-4-:R-:W-:Y:S05]  /*8560*/  CALL.ABS.NOINC R2 ;  /* 0x0000000002007343 */ /* 0x014fea0003c00000 */
.L_x_133:
[----:B------:R-:W-:Y:S05]  /*8570*/  WARPSYNC.ALL ;  /* 0x0000000000007948 */ /* 0x000fea0003800000 */
[----:B------:R-:W-:Y:S01]  /*8580*/  R2UR UR4, R39 ;  /* 0x00000000270472ca */ /* 0x000fe200000e0000 */
[--C-:B-1----:R-:W-:Y:S01]  /*8590*/  HADD2.F32 R40, -RZ, R48.reuse.H0_H0 ;  /* 0x20000030ff287230 */ /* 0x102fe20000004100 */
[----:B------:R-:W-:Y:S01]  /*85a0*/  ISETP.NE.AND P6, PT, R97, RZ, PT ;  /* 0x000000ff6100720c */ /* 0x000fe20003fc5270 */
[----:B------:R-:W-:Y:S01]  /*85b0*/  HADD2.F32 R43, -RZ, R48.H1_H1 ;  /* 0x30000030ff2b7230 */ /* 0x000fe20000004100 */
[----:B------:R-:W-:Y:S01]  /*85c0*/  ISETP.NE.AND P0, PT, R96, RZ, PT ;  /* 0x000000ff6000720c */ /* 0x000fe20003f05270 */
[----:B------:R-:W-:Y:S01]  /*85d0*/  HADD2.F32 R42, -RZ, R49.H0_H0 ;  /* 0x20000031ff2a7230 */ /* 0x000fe20000004100 */
[----:B------:R-:W-:Y:S01]  /*85e0*/  MOV R61, UR44 ;  /* 0x0000002c003d7c02 */ /* 0x000fe20008000f00 */
[--C-:B------:R-:W-:Y:S01]  /*85f0*/  HADD2.F32 R45, -RZ, R51.reuse.H0_H0 ;  /* 0x20000033ff2d7230 */ /* 0x100fe20000004100 */
[----:B------:R-:W-:Y:S01]  /*8600*/  BSSY.RECONVERGENT B0, `(.L_x_134) ;  /* 0x000008e000007945 */ /* 0x000fe20003800200 */
[----:B------:R-:W-:Y:S04]  /*8610*/  HADD2.F32 R44, -RZ, R51.H1_H1 ;  /* 0x30000033ff2c7230 */ /* 0x000fe80000004100 */
[----:B------:R-:W1:Y:S02]  /*8620*/  LDTM.x32 R4, tmem[UR4+0x40] ;  /* 0x00004004000479ee */ /* 0x000e6400082c0000 */
[----:B------:R-:W-:Y:S02]  /*8630*/  @P6 LEA R61, R61, UR43, 0x3 ;  /* 0x0000002b3d3d6c11 */ /* 0x000fe4000f8e18ff */
[----:B------:R-:W-:Y:S02]  /*8640*/  @P6 SHF.L.U32 R104, R91, 0x1f, RZ ;  /* 0x0000001f5b686819 */ /* 0x000fe400000006ff */
[----:B------:R-:W-:Y:S02]  /*8650*/  @P6 IADD3 R62, PT, PT, R61, 0x70, RZ ;  /* 0x000000703d3e6810 */ /* 0x000fe40007ffe0ff */
[----:B------:R-:W-:Y:S02]  /*8660*/  LEA R61, R47, UR43, 0x3 ;  /* 0x0000002b2f3d7c11 */ /* 0x000fe4000f8e18ff */
[----:B------:R-:W-:Y:S01]  /*8670*/  @P6 PRMT R62, R99, 0x654, R62 ;  /* 0x00000654633e6816 */ /* 0x000fe2000000003e */
[C---:B-1----:R-:W-:Y:S01]  /*8680*/  FMUL R0, R38.reuse, R4 ;  /* 0x0000000426007220 */ /* 0x042fe20000400000 */
[C---:B------:R-:W-:Y:S01]  /*8690*/  FMUL R2, R38.reuse, R5 ;  /* 0x0000000526027220 */ /* 0x040fe20000400000 */
[C---:B------:R-:W-:Y:S01]  /*86a0*/  FMUL R3, R38.reuse, R6 ;  /* 0x0000000626037220 */ /* 0x040fe20000400000 */
        /* <DEDUP_REMOVED lines=8> */
[----:B----4-:R-:W-:Y:S01]  /*8730*/  F2FP.F16.F32.PACK_AB R68, R2, R0 ;  /* 0x000000000244723e */ /* 0x010fe200000000ff */
[C---:B------:R-:W-:Y:S01]  /*8740*/  FFMA R7, R41.reuse, R40, R7 ;  /* 0x0000002829077223 */ /* 0x040fe20000000007 */
[----:B------:R-:W-:Y:S01]  /*8750*/  FFMA R4, R41, R43, R4 ;  /* 0x0000002b29047223 */ /* 0x000fe20000000004 */
[C---:B------:R-:W-:Y:S01]  /*8760*/  FMUL R5, R38.reuse, R9 ;  /* 0x0000000926057220 */ /* 0x040fe20000400000 */
[C---:B------:R-:W-:Y:S01]  /*8770*/  FMUL R6, R38.reuse, R10 ;  /* 0x0000000a26067220 */ /* 0x040fe20000400000 */
[C---:B------:R-:W-:Y:S01]  /*8780*/  FMUL R11, R38.reuse, R11 ;  /* 0x0000000b260b7220 */ /* 0x040fe20000400000 */
[--C-:B------:R-:W-:Y:S01]  /*8790*/  HADD2.F32 R40, -RZ, R56.reuse.H0_H0 ;  /* 0x20000038ff287230 */ /* 0x100fe20000004100 */
[----:B------:R-:W-:Y:S01]  /*87a0*/  F2FP.F16.F32.PACK_AB R69, R7, R3 ;  /* 0x000000030745723e */ /* 0x000fe200000000ff */
[C---:B------:R-:W-:Y:S01]  /*87b0*/  FFMA R5, R41.reuse, R42, R5 ;  /* 0x0000002a29057223 */ /* 0x040fe20000000005 */
[C---:B------:R-:W-:Y:S01]  /*87c0*/  FFMA R6, R41.reuse, R45, R6 ;  /* 0x0000002d29067223 */ /* 0x040fe20000000006 */
[----:B------:R-:W-:Y:S01]  /*87d0*/  FFMA R11, R41, R44, R11 ;  /* 0x0000002c290b7223 */ /* 0x000fe2000000000b */
[C---:B------:R-:W-:Y:S01]  /*87e0*/  FMUL R8, R38.reuse, R12 ;  /* 0x0000000c26087220 */ /* 0x040fe20000400000 */
[----:B------:R-:W-:Y:S01]  /*87f0*/  HADD2.F32 R42, -RZ, R56.H1_H1 ;  /* 0x30000038ff2a7230 */ /* 0x000fe20000004100 */
[----:B------:R-:W-:Y:S01]  /*8800*/  F2FP.F16.F32.PACK_AB R70, R5, R4 ;  /* 0x000000040546723e */ /* 0x000fe200000000ff */
[C---:B------:R-:W-:Y:S01]  /*8810*/  FMUL R9, R38.reuse, R13 ;  /* 0x0000000d26097220 */ /* 0x040fe20000400000 */
[----:B------:R-:W-:Y:S01]  /*8820*/  F2FP.F16.F32.PACK_AB R71, R11, R6 ;  /* 0x000000060b47723e */ /* 0x000fe200000000ff */
[C---:B------:R-:W-:Y:S01]  /*8830*/  FFMA R8, R41.reuse, R40, R8 ;  /* 0x0000002829087223 */ /* 0x040fe20000000008 */
[--C-:B------:R-:W-:Y:S02]  /*8840*/  HADD2.F32 R43, -RZ, R57.reuse.H0_H0 ;  /* 0x20000039ff2b7230 */ /* 0x100fe40000004100 */
[----:B------:R-:W-:Y:S01]  /*8850*/  FFMA R9, R41, R42, R9 ;  /* 0x0000002a29097223 */ /* 0x000fe20000000009 */
[C---:B------:R-:W-:Y:S01]  /*8860*/  FMUL R10, R38.reuse, R14 ;  /* 0x0000000e260a7220 */ /* 0x040fe20000400000 */
[----:B------:R1:W-:Y:S01]  /*8870*/  STS.128 [R94+0x4000], R68 ;  /* 0x004000445e007388 */ /* 0x0003e20000000c00 */
[----:B------:R-:W-:Y:S02]  /*8880*/  HADD2.F32 R40, -RZ, R57.H1_H1 ;  /* 0x30000039ff287230 */ /* 0x000fe40000004100 */
[C---:B------:R-:W-:Y:S01]  /*8890*/  FMUL R15, R38.reuse, R15 ;  /* 0x0000000f260f7220 */ /* 0x040fe20000400000 */
[----:B------:R-:W-:Y:S01]  /*88a0*/  F2FP.F16.F32.PACK_AB R52, R9, R8 ;  /* 0x000000080934723e */ /* 0x000fe200000000ff */
[C---:B------:R-:W-:Y:S01]  /*88b0*/  FFMA R10, R41.reuse, R43, R10 ;  /* 0x0000002b290a7223 */ /* 0x040fe2000000000a */
[--C-:B------:R-:W-:Y:S02]  /*88c0*/  HADD2.F32 R42, -RZ, R58.reuse.H0_H0 ;  /* 0x2000003aff2a7230 */ /* 0x100fe40000004100 */
        /* <DEDUP_REMOVED lines=60> */
[----:B-1----:R-:W-:Y:S01]  /*8c90*/  F2FP.F16.F32.PACK_AB R68, R17, R16 ;  /* 0x000000101144723e */ /* 0x002fe200000000ff */
        /* <DEDUP_REMOVED lines=36> */
.L_x_135:
[----:B------:R-:W-:Y:S05]  /*8ee0*/  BSYNC.RECONVERGENT B0 ;  /* 0x0000000000007941 */ /* 0x000fea0003800200 */
.L_x_134:
[----:B------:R-:W-:Y:S01]  /*8ef0*/  BAR.SYNC.DEFER_BLOCKING 0x1, 0x80 ;  /* 0x0042000000007b1d */ /* 0x000fe20000010000 */
[----:B------:R-:W-:Y:S04]  /*8f00*/  UIADD3 UR4, UPT, UPT, UR44, 0x1, URZ ;  /* 0x000000012c047890 */ /* 0x000fe8000fffe0ff */
[----:B------:R-:W-:Y:S04]  /*8f10*/  UISETP.NE.AND UP0, UPT, UR4, 0x4, UPT ;  /* 0x000000040400788c */ /* 0x000fe8000bf05270 */
[----:B------:R-:W-:Y:S01]  /*8f20*/  USEL UR46, UR4, URZ, UP0 ;  /* 0x000000ff042e7287 */ /* 0x000fe20008000000 */
[----:B------:R1:W-:Y:S01]  /*8f30*/  @P6 SYNCS.ARRIVE.TRANS64.RED.A1T0 RZ, [R62+URZ], RZ ;  /* 0x000000ff3eff69a7 */ /* 0x0003e200081004ff */
[----:B------:R-:W-:Y:S01]  /*8f40*/  BSSY B1, `(.L_x_136) ;  /* 0x0000017000017945 */ /* 0x000fe20003800000 */
[----:B------:R-:W4:Y:S02]  /*8f50*/  @P6 SYNCS.PHASECHK.TRANS64.TRYWAIT P0, [R61+URZ+0x50], R104 ;  /* 0x000050683d0065a7 */ /* 0x000f2400080011ff */
[----:B----4-:R-:W-:Y:S01]  /*8f60*/  @P6 SEL R46, RZ, 0x1, !P0 ;  /* 0x00000001ff2e6807 */ /* 0x010fe20004000000 */
        /* <DEDUP_REMOVED lines=13> */
.L_x_139:
[----:B------:R-:W-:Y:S05]  /*9040*/  BSYNC B0 ;  /* 0x0000000000007941 */ /* 0x000fea0003800000 */
.L_x_138:
[----:B------:R-:W-:Y:S11]  /*9050*/  ISETP.NE.AND P0, PT, R60, RZ, PT ;  /* 0x000000ff3c00720c */ /* 0x000ff60003f05270 */
[----:B------:R-:W-:Y:S02]  /*9060*/  @!UPT UIADD3 URZ, UPT, UPT, URZ, URZ, URZ ;  /* 0x000000fffffff290 */ /* 0x000fe4000fffe0ff */
[----:B------:R4:W1:Y:S04]  /*9070*/  @P0 LDS.128 R48, [R3] ;  /* 0x0000000003300984 */ /* 0x0008680000000c00 */
[----:B------:R4:W1:Y:S04]  /*9080*/  @P0 LDS.128 R56, [R2+0x10] ;  /* 0x0000100002380984 */ /* 0x0008680000000c00 */
[----:B------:R4:W1:Y:S04]  /*9090*/  @P0 LDS.128 R64, [R0+0x20] ;  /* 0x0000200000400984 */ /* 0x0008680000000c00 */
[----:B------:R4:W1:Y:S02]  /*90a0*/  @P0 LDS.128 R72, [R47+0x30] ;  /* 0x000030002f480984 */ /* 0x0008640000000c00 */
.L_x_137:
[----:B------:R-:W-:Y:S05]  /*90b0*/  BSYNC B1 ;  /* 0x0000000000017941 */ /* 0x000fea0003800000 */
.L_x_136:
[----:B----4-:R-:W-:Y:S05]  /*90c0*/  VIADD R0, R39, 0x60 ;  /* 0x0000006027007836 */ /* 0x010fea0000000000 */
[----:B------:R-:W-:Y:S04]  /*90d0*/  SHF.R.U32.HI R0, RZ, 0x15, R0 ;  /* 0x00000015ff007819 */ /* 0x000fe80000011600 */
[----:B------:R-:W-:Y:S11]  /*90e0*/  LOP3.LUT P0, RZ, R0, 0x3, R81, 0x48, !PT ;  /* 0x0000000300ff7812 */ /* 0x000ff60007804851 */
[----:B------:R-:W-:Y:S02]  /*90f0*/  @!UPT UIADD3 URZ, UPT, UPT, URZ, URZ, URZ ;  /* 0x000000fffffff290 */ /* 0x000fe4000fffe0ff */
[----:B------:R-:W-:Y:S05]  /*9100*/  @!P0 BRA `(.L_x_141) ;  /* 0x0000000000408947 */ /* 0x000fea0003800000 */
[----:B------:R-:W4:Y:S01]  /*9110*/  LDCU.64 UR8, c[0x4][0x70] ;  /* 0x01000e00ff0877ac */ /* 0x000f220008000a00 */
[----:B------:R-:W-:Y:S01]  /*9120*/  MOV R3, 0x0 ;  /* 0x0000000000037802 */ /* 0x000fe20000000f00 */
[----:B------:R-:W-:Y:S02]  /*9130*/  HFMA2 R12, -RZ, RZ, 0, 5.9604644775390625e-08 ;  /* 0x00000001ff0c7431 */ /* 0x000fe400000001ff */
[----:B------:R-:W-:Y:S02]  /*9140*/  IMAD.MOV.U32 R8, RZ, RZ, 0x192 ;  /* 0x00000192ff087424 */ /* 0x000fe400078e00ff */
[----:B------:R-:W-:Y:S01]  /*9150*/  IMAD.MOV.U32 R13, RZ, RZ, RZ ;  /* 0x000000ffff0d7224 */ /* 0x000fe200078e00ff */
[----:B------:R-:W5:Y:S01]  /*9160*/  LDCU.64 UR6, c[0x4][0x78] ;  /* 0x01000f00ff0677ac */ /* 0x000f620008000a00 */
[----:B------:R-:W2:Y:S01]  /*9170*/  LDC.64 R2, c[0x4][R3] ;  /* 0x0100000003027b82 */ /* 0x000ea20000000a00 */
[----:B------:R-:W3:Y:S01]  /*9180*/  LDCU.64 UR4, c[0x4][0x10] ;  /* 0x01000200ff0477ac */ /* 0x000ee20008000a00 */
[----:B----4-:R-:W-:Y:S01]  /*9190*/  MOV R5, UR9 ;  /* 0x0000000900057c02 */ /* 0x010fe20008000f00 */
[----:B-1----:R-:W-:Y:S01]  /*91a0*/  IMAD.U32 R4, RZ, RZ, UR8 ;  /* 0x00000008ff047e24 */ /* 0x002fe2000f8e00ff */
[----:B-----5:R-:W-:Y:S01]  /*91b0*/  MOV R7, UR7 ;  /* 0x0000000700077c02 */ /* 0x020fe20008000f00 */
[----:B------:R-:W-:Y:S01]  /*91c0*/  IMAD.U32 R6, RZ, RZ, UR6 ;  /* 0x00000006ff067e24 */ /* 0x000fe2000f8e00ff */
[----:B---3--:R-:W-:Y:S01]  /*91d0*/  MOV R11, UR5 ;  /* 0x00000005000b7c02 */ /* 0x008fe20008000f00 */
[----:B------:R-:W-:Y:S02]  /*91e0*/  IMAD.U32 R10, RZ, RZ, UR4 ;  /* 0x00000004ff0a7e24 */ /* 0x000fe4000f8e00ff */
[----:B------:R-:W-:Y:S07]  /*91f0*/  LEPC R20, `(.L_x_141) ;  /* 0x000000001014794e */ /* 0x000fee0000000000 */
[----:B--2---:R-:W-:Y:S05]  /*9200*/  CALL.ABS.NOINC R2 ;  /* 0x0000000002007343 */ /* 0x004fea0003c00000 */
.L_x_141:
[----:B------:R-:W-:Y:S01]  /*9210*/  ISETP.NE.AND P0, PT, R96, RZ, PT ;  /* 0x000000ff6000720c */ /* 0x000fe20003f05270 */
[----:B------:R-:W-:Y:S05]  /*9220*/  WARPSYNC.ALL ;  /* 0x0000000000007948 */ /* 0x000fea0003800000 */
[----:B------:R-:W-:Y:S01]  /*9230*/  R2UR UR4, R39 ;  /* 0x00000000270472ca */ /* 0x000fe200000e0000 */
[--C-:B-1----:R-:W-:Y:S01]  /*9240*/  HADD2.F32 R40, -RZ, R48.reuse.H0_H0 ;  /* 0x20000030ff287230 */ /* 0x102fe20000004100 */
[----:B------:R-:W-:Y:S01]  /*9250*/  IADD3 R98, PT, PT, R98, 0xe0, RZ ;  /* 0x000000e062627810 */ /* 0x000fe20007ffe0ff */
[----:B------:R-:W-:Y:S01]  /*9260*/  HADD2.F32 R42, -RZ, R48.H1_H1 ;  /* 0x30000030ff2a7230 */ /* 0x000fe20000004100 */
[----:B------:R-:W-:Y:S01]  /*9270*/  BSSY.RECONVERGENT B0, `(.L_x_142) ;  /* 0x000008e000007945 */ /* 0x000fe20003800200 */
[--C-:B------:R-:W-:Y:S01]  /*9280*/  HADD2.F32 R43, -RZ, R49.reuse.H0_H0 ;  /* 0x20000031ff2b7230 */ /* 0x100fe20000004100 */
[----:B------:R-:W-:Y:S01]  /*9290*/  LOP3.LUT R98, R98, 0xfefffff8, RZ, 0xc0, !PT ;  /* 0xfefffff862627812 */ /* 0x000fe200078ec0ff */
[----:B------:R-:W-:Y:S02]  /*92a0*/  HADD2.F32 R44, -RZ, R49.H1_H1 ;  /* 0x30000031ff2c7230 */ /* 0x000fe40000004100 */
[--C-:B------:R-:W-:Y:S02]  /*92b0*/  HADD2.F32 R45, -RZ, R50.reuse.H0_H0 ;  /* 0x20000032ff2d7230 */ /* 0x100fe40000004100 */
[----:B------:R-:W-:Y:S02]  /*92c0*/  HADD2.F32 R46, -RZ, R50.H1_H1 ;  /* 0x30000032ff2e7230 */ /* 0x000fe40000004100 */
[----:B------:R-:W1:Y:S01]  /*92d0*/  LDTM.x32 R4, tmem[UR4+0x60] ;  /* 0x00006004000479ee */ /* 0x000e6200082c0000 */
[----:B------:R-:W-:Y:S01]  /*92e0*/  NOP ;  /* 0x0000000000007918 */ /* 0x000fe20000000000 */
[----:B-1----:R1:W-:Y:S01]  /*92f0*/  SYNCS.ARRIVE.TRANS64.RED.A1T0 RZ, [R98+URZ], RZ ;  /* 0x000000ff62ff79a7 */ /* 0x0023e200081004ff */
[--C-:B------:R-:W-:Y:S02]  /*9300*/  HADD2.F32 R47, -RZ, R51.reuse.H0_H0 ;  /* 0x20000033ff2f7230 */ /* 0x100fe40000004100 */
[----:B------:R-:W-:Y:S02]  /*9310*/  HADD2.F32 R48, -RZ, R51.H1_H1 ;  /* 0x30000033ff307230 */ /* 0x000fe40000004100 */
[--C-:B------:R-:W-:Y:S02]  /*9320*/  HADD2.F32 R49, -RZ, R56.reuse.H0_H0 ;  /* 0x20000038ff317230 */ /* 0x100fe40000004100 */
[----:B------:R-:W-:Y:S02]  /*9330*/  HADD2.F32 R51, -RZ, R56.H1_H1 ;  /* 0x30000038ff337230 */ /* 0x000fe40000004100 */
[--C-:B------:R-:W-:Y:S02]  /*9340*/  HADD2.F32 R50, -RZ, R57.reuse.H0_H0 ;  /* 0x20000039ff327230 */ /* 0x100fe40000004100 */
[----:B---3--:R-:W-:Y:S02]  /*9350*/  HADD2.F32 R52, -RZ, R57.H1_H1 ;  /* 0x30000039ff347230 */ /* 0x008fe40000004100 */
[--C-:B------:R-:W-:Y:S02]  /*9360*/  HADD2.F32 R53, -RZ, R58.reuse.H0_H0 ;  /* 0x2000003aff357230 */ /* 0x100fe40000004100 */
[----:B------:R-:W-:Y:S02]  /*9370*/  HADD2.F32 R54, -RZ, R58.H1_H1 ;  /* 0x3000003aff367230 */ /* 0x000fe40000004100 */
[--C-:B------:R-:W-:Y:S02]  /*9380*/  HADD2.F32 R55, -RZ, R59.reuse.H0_H0 ;  /* 0x2000003bff377230 */ /* 0x100fe40000004100 */
[----:B------:R-:W-:Y:S02]  /*9390*/  HADD2.F32 R56, -RZ, R59.H1_H1 ;  /* 0x3000003bff387230 */ /* 0x000fe40000004100 */
[--C-:B------:R-:W-:Y:S02]  /*93a0*/  HADD2.F32 R57, -RZ, R64.reuse.H0_H0 ;  /* 0x20000040ff397230 */ /* 0x100fe40000004100 */
[C---:B------:R-:W-:Y:S01]  /*93b0*/  FMUL R4, R38.reuse, R4 ;  /* 0x0000000426047220 */ /* 0x040fe20000400000 */
[C---:B------:R-:W-:Y:S01]  /*93c0*/  FMUL R5, R38.reuse, R5 ;  /* 0x0000000526057220 */ /* 0x040fe20000400000 */
[C---:B------:R-:W-:Y:S01]  /*93d0*/  FMUL R6, R38.reuse, R6 ;  /* 0x0000000626067220 */ /* 0x040fe20000400000 */
[C---:B------:R-:W-:Y:S01]  /*93e0*/  FMUL R7, R38.reuse, R7 ;  /* 0x0000000726077220 */ /* 0x040fe20000400000 */
[C---:B------:R-:W-:Y:S01]  /*93f0*/  FFMA R4, R41.reuse, R40, R4 ;  /* 0x0000002829047223 */ /* 0x040fe20000000004 */
[C---:B------:R-:W-:Y:S01]  /*9400*/  FFMA R5, R41.reuse, R42, R5 ;  /* 0x0000002a29057223 */ /* 0x040fe20000000005 */
[C---:B------:R-:W-:Y:S01]  /*9410*/  FFMA R6, R41.reuse, R43, R6 ;  /* 0x0000002b29067223 */ /* 0x040fe20000000006 */
[----:B------:R-:W-:Y:S01]  /*9420*/  FFMA R7, R41, R44, R7 ;  /* 0x0000002c29077223 */ /* 0x000fe20000000007 */
[C---:B------:R-:W-:Y:S01]  /*9430*/  FMUL R8, R38.reuse, R8 ;  /* 0x0000000826087220 */ /* 0x040fe20000400000 */
[C---:B------:R-:W-:Y:S01]  /*9440*/  FMUL R9, R38.reuse, R9 ;  /* 0x0000000926097220 */ /* 0x040fe20000400000 */
[----:B------:R-:W-:Y:S01]  /*9450*/  F2FP.F16.F32.PACK_AB R100, R5, R4 ;  /* 0x000000040564723e */ /* 0x000fe200000000ff */
[C---:B------:R-:W-:Y:S01]  /*9460*/  FMUL R10, R38.reuse, R10 ;  /* 0x0000000a260a7220 */ /* 0x040fe20000400000 */
[----:B------:R-:W-:Y:S01]  /*9470*/  F2FP.F16.F32.PACK_AB R101, R7, R6 ;  /* 0x000000060765723e */ /* 0x000fe200000000ff */
[C---:B------:R-:W-:Y:S01]  /*9480*/  FFMA R8, R41.reuse, R45, R8 ;  /* 0x0000002d29087223 */ /* 0x040fe20000000008 */
[C---:B------:R-:W-:Y:S01]  /*9490*/  FFMA R9, R41.reuse, R46, R9 ;  /* 0x0000002e29097223 */ /* 0x040fe20000000009 */
[----:B------:R-:W-:Y:S01]  /*94a0*/  FFMA R10, R41, R47, R10 ;  /* 0x0000002f290a7223 */ /* 0x000fe2000000000a */
[C---:B------:R-:W-:Y:S01]  /*94b0*/  FMUL R11, R38.reuse, R11 ;  /* 0x0000000b260b7220 */ /* 0x040fe20000400000 */
[C---:B------:R-:W-:Y:S01]  /*94c0*/  FMUL R0, R38.reuse, R12 ;  /* 0x0000000c26007220 */ /* 0x040fe20000400000 */
[C---:B------:R-:W-:Y:S01]  /*94d0*/  FMUL R2, R38.reuse, R13 ;  /* 0x0000000d26027220 */ /* 0x040fe20000400000 */
[----:B------:R-:W-:Y:S01]  /*94e0*/  F2FP.F16.F32.PACK_AB R102, R9, R8 ;  /* 0x000000080966723e */ /* 0x000fe200000000ff */
[C---:B------:R-:W-:Y:S01]  /*94f0*/  FFMA R11, R41.reuse, R48, R11 ;  /* 0x00000030290b7223 */ /* 0x040fe2000000000b */
[C---:B------:R-:W-:Y:S01]  /*9500*/  FFMA R0, R41.reuse, R49, R0 ;  /* 0x0000003129007223 */ /* 0x040fe20000000000 */
[C---:B------:R-:W-:Y:S01]  /*9510*/  FFMA R2, R41.reuse, R51, R2 ;  /* 0x0000003329027223 */ /* 0x040fe20000000002 */
[C---:B------:R-:W-:Y:S01]  /*9520*/  FMUL R3, R38.reuse, R14 ;  /* 0x0000000e26037220 */ /* 0x040fe20000400000 */
[C---:B------:R-:W-:Y:S01]  /*9530*/  FMUL R15, R38.reuse, R15 ;  /* 0x0000000f260f7220 */ /* 0x040fe20000400000 */
[C---:B------:R-:W-:Y:S01]  /*9540*/  FMUL R12, R38.reuse, R16 ;  /* 0x00000010260c7220 */ /* 0x040fe20000400000 */
[C---:B------:R-:W-:Y:S01]  /*9550*/  FMUL R13, R38.reuse, R17 ;  /* 0x00000011260d7220 */ /* 0x040fe20000400000 */
[C---:B------:R-:W-:Y:S01]  /*9560*/  FFMA R3, R41.reuse, R50, R3 ;  /* 0x0000003229037223 */ /* 0x040fe20000000003 */
[C---:B------:R-:W-:Y:S01]  /*9570*/  FMUL R14, R38.reuse, R18 ;  /* 0x00000012260e7220 */ /* 0x040fe20000400000 */
[----:B------:R-:W-:Y:S01]  /*9580*/  FFMA R15, R41, R52, R15 ;  /* 0x00000034290f7223 */ /* 0x000fe2000000000f */
[C---:B------:R-:W-:Y:S01]  /*9590*/  FMUL R19, R38.reuse, R19 ;  /* 0x0000001326137220 */ /* 0x040fe20000400000 */
[----:B------:R-:W-:Y:S01]  /*95a0*/  F2FP.F16.F32.PACK_AB R103, R11, R10 ;  /* 0x0000000a0b67723e */ /* 0x000fe200000000ff */
[C---:B------:R-:W-:Y:S01]  /*95b0*/  FFMA R12, R41.reuse, R53, R12 ;  /* 0x00000035290c7223 */ /* 0x040fe2000000000c */
[----:B------:R-:W-:Y:S02]  /*95c0*/  HADD2.F32 R58, -RZ, R64.H1_H1 ;  /* 0x30000040ff3a7230 */ /* 0x000fe40000004100 */
[C---:B------:R-:W-:Y:S01]  /*95d0*/  FMUL R16, R38.reuse, R20 ;  /* 0x0000001426107220 */ /* 0x040fe20000400000 */
[C---:B------:R-:W-:Y:S01]  /*95e0*/  FFMA R13, R41.reuse, R54, R13 ;  /* 0x00000036290d7223 */ /* 0x040fe2000000000d */
[----:B------:R1:W-:Y:S01]  /*95f0*/  STS.128 [R94+0x6000], R100 ;  /* 0x006000645e007388 */ /* 0x0003e20000000c00 */
[--C-:B------:R-:W-:Y:S02]  /*9600*/  HADD2.F32 R59, -RZ, R65.reuse.H0_H0 ;  /* 0x20000041ff3b7230 */ /* 0x100fe40000004100 */
[C---:B------:R-:W-:Y:S01]  /*9610*/  FMUL R17, R38.reuse, R21 ;  /* 0x0000001526117220 */ /* 0x040fe20000400000 */
[C---:B------:R-:W-:Y:S01]  /*9620*/  FFMA R14, R41.reuse, R55, R14 ;  /* 0x00000037290e7223 */ /* 0x040fe2000000000e */
[----:B------:R-:W-:Y:S02]  /*9630*/  HADD2.F32 R60, -RZ, R65.H1_H1 ;  /* 0x30000041ff3c7230 */ /* 0x000fe40000004100 */
[C---:B------:R-:W-:Y:S01]  /*9640*/  FMUL R18, R38.reuse, R22 ;  /* 0x0000001626127220 */ /* 0x040fe20000400000 */
[C---:B------:R-:W-:Y:S01]  /*9650*/  FFMA R19, R41.reuse, R56, R19 ;  /* 0x0000003829137223 */ /* 0x040fe20000000013 */
        /* <DEDUP_REMOVED lines=13> */
[----:B------:R-:W-:Y:S01]  /*9730*/  FMUL R27, R38, R27 ;  /* 0x0000001b261b7220 */ /* 0x000fe20000400000 */
[----:B------:R-:W-:Y:S01]  /*9740*/  F2FP.F16.F32.PACK_AB R104, R2, R0 ;  /* 0x000000000268723e */ /* 0x000fe200000000ff */
[----:B------:R-:W-:Y:S01]  /*9750*/  FFMA R20, R41, R61, R20 ;  /* 0x0000003d29147223 */ /* 0x000fe20000000014 */
[----:B------:R-:W-:Y:S01]  /*9760*/  F2FP.F16.F32.PACK_AB R105, R15, R3 ;  /* 0x000000030f69723e */ /* 0x000fe200000000ff */
[----:B------:R-:W-:Y:S01]  /*9770*/  HADD2.F32 R66, -RZ, R72.H1_H1 ;  /* 0x30000048ff427230 */ /* 0x000fe20000004100 */
[----:B------:R-:W-:Y:S01]  /*9780*/  F2FP.F16.F32.PACK_AB R106, R13, R12 ;  /* 0x0000000c0d6a723e */ /* 0x000fe200000000ff */
[C---:B------:R-:W-:Y:S01]  /*9790*/  FMUL R24, R38.reuse, R28 ;  /* 0x0000001c26187220 */ /* 0x040fe20000400000 */
[----:B------:R-:W-:Y:S01]  /*97a0*/  F2FP.F16.F32.PACK_AB R107, R19, R14 ;  /* 0x0000000e136b723e */ /* 0x000fe200000000ff */
[C---:B------:R-:W-:Y:S01]  /*97b0*/  FFMA R21, R41.reuse, R62, R21 ;  /* 0x0000003e29157223 */ /* 0x040fe20000000015 */
[--C-:B------:R-:W-:Y:S02]  /*97c0*/  HADD2.F32 R67, -RZ, R73.reuse.H0_H0 ;  /* 0x20000049ff437230 */ /* 0x100fe40000004100 */
[C---:B------:R-:W-:Y:S01]  /*97d0*/  FMUL R25, R38.reuse, R29 ;  /* 0x0000001d26197220 */ /* 0x040fe20000400000 */
[C---:B------:R-:W-:Y:S01]  /*97e0*/  FFMA R22, R41.reuse, R63, R22 ;  /* 0x0000003f29167223 */ /* 0x040fe20000000016 */
[----:B------:R1:W-:Y:S01]  /*97f0*/  STS.128 [R93+0x6010], R104 ;  /* 0x006010685d007388 */ /* 0x0003e20000000c00 */
        /* <DEDUP_REMOVED lines=47> */
[----:B---3--:R-:W-:Y:S04]  /*9af0*/  UIADD3 UR4, UP0, UPT, UR6, 0x680, URZ ;  /* 0x0000068006047890 */ /* 0x008fe8000ff1e0ff */
[----:B------:R-:W-:Y:S09]  /*9b00*/  UIADD3.X UR5, UPT, UPT, URZ, UR7, URZ, UP0, !UPT ;  /* 0x00000007ff057290 */ /* 0x000ff200087fe4ff */
[----:B------:R3:W-:Y:S01]  /*9b10*/  UTMASTG.3D [UR12], [UR4] ;  /* 0x0000000c040073b5 */ /* 0x0007e20008010000 */
[----:B------:R3:W-:Y:S01]  /*9b20*/  UTMASTG.3D [UR8], [UR4] ;  /* 0x00000008040073b5 */ /* 0x0007e20008010000 */
[----:B------:R0:W-:Y:S01]  /*9b30*/  UTMACMDFLUSH ;  /* 0x00000000000079b7 */ /* 0x0001e20000000000 */
[----:B---3--:R-:W-:Y:S04]  /*9b40*/  DEPBAR.LE SB0, 0x1 ;  /* 0x000080400000791a */ /* 0x008fe80000000000 */
.L_x_143:
[----:B------:R-:W-:Y:S05]  /*9b50*/  BSYNC.RECONVERGENT B0 ;  /* 0x0000000000007941 */ /* 0x000fea0003800200 */
.L_x_142:
[----:B------:R-:W-:Y:S01]  /*9b60*/  BAR.SYNC.DEFER_BLOCKING 0x1, 0x80 ;  /* 0x0042000000007b1d */ /* 0x000fe20000010000 */
[----:B------:R-:W-:Y:S01]  /*9b70*/  UISETP.NE.AND UP0, UPT, UR47, -0x4, UPT ;  /* 0xfffffffc2f00788c */ /* 0x000fe2000bf05270 */
[----:B------:R-:W-:Y:S08]  /*9b80*/  IADD3 R0, PT, PT, R36, 0x1, RZ ;  /* 0x0000000124007810 */ /* 0x000ff00007ffe0ff */
[----:B------:R-:W-:Y:S05]  /*9b90*/  BRA.U !UP0, `(.L_x_144) ;  /* 0x0000000108247547 */ /* 0x000fea000b800000 */
[----:B------:R-:W-:Y:S01]  /*9ba0*/  ISETP.NE.AND P0, PT, R97, RZ, PT ;  /* 0x000000ff6100720c */ /* 0x000fe20003f05270 */
[----:B------:R-:W-:Y:S01]  /*9bb0*/  IMAD.U32 R2, RZ, RZ, UR46 ;  /* 0x0000002eff027e24 */ /* 0x000fe2000f8e00ff */
[----:B------:R-:W-:Y:S04]  /*9bc0*/  UIADD3 UR4, UPT, UPT, UR46, 0x1, URZ ;  /* 0x000000012e047890 */ /* 0x000fe8000fffe0ff */
[----:B------:R-:W-:Y:S04]  /*9bd0*/  UISETP.NE.AND UP0, UPT, UR4, 0x4, UPT ;  /* 0x000000040400788c */ /* 0x000fe8000bf05270 */
[----:B------:R-:W-:Y:S03]  /*9be0*/  USEL UR46, UR4, URZ, UP0 ;  /* 0x000000ff042e7287 */ /* 0x000fe60008000000 */
[----:B------:R-:W-:Y:S05]  /*9bf0*/  @P0 LEA R2, R2, UR43, 0x3 ;  /* 0x0000002b02020c11 */ /* 0x000fea000f8e18ff */
[----:B------:R-:W-:Y:S05]  /*9c00*/  @P0 VIADD R2, R2, 0x70 ;  /* 0x0000007002020836 */ /* 0x000fea0000000000 */
[----:B------:R-:W-:Y:S04]  /*9c10*/  @P0 PRMT R2, R99, 0x654, R2 ;  /* 0x0000065463020816 */ /* 0x000fe80000000002 */
[----:B------:R3:W-:Y:S03]  /*9c20*/  @P0 SYNCS.ARRIVE.TRANS64.RED.A1T0 RZ, [R2+URZ], RZ ;  /* 0x000000ff02ff09a7 */ /* 0x0007e600081004ff */
.L_x_144:
[----:B------:R-:W-:Y:S01]  /*9c30*/  R2UR UR5, R82 ;  /* 0x00000000520572ca */ /* 0x000fe200000e0000 */
[----:B------:R-:W-:Y:S01]  /*9c40*/  UISETP.NE.AND UP0, UPT, UR61, URZ, UPT ;  /* 0x000000ff3d00728c */ /* 0x000fe2000bf05270 */
[----:B------:R-:W-:Y:S01]  /*9c50*/  R2UR UR4, R83 ;  /* 0x00000000530472ca */ /* 0x000fe200000e0000 */
[----:B------:R-:W-:Y:S01]  /*9c60*/  UIADD3 UR47, UPT, UPT, UR47, 0x4, URZ ;  /* 0x000000042f2f7890 */ /* 0x000fe2000fffe0ff */
[----:B------:R-:W-:Y:S01]  /*9c70*/  ISETP.NE.AND P0, PT, R87, 0x2, PT ;  /* 0x000000025700780c */ /* 0x000fe20003f05270 */
[----:B------:R-:W-:Y:S01]  /*9c80*/  UMOV UR36, UR60 ;  /* 0x0000003c00247c82 */ /* 0x000fe20008000000 */
[----:B------:R-:W-:Y:S02]  /*9c90*/  ISETP.NE.AND P1, PT, R0, 0x4, PT ;  /* 0x000000040000780c */ /* 0x000fe40003f25270 */
[----:B---3--:R-:W-:Y:S02]  /*9ca0*/  SEL R2, RZ, 0x1, P0 ;  /* 0x00000001ff027807 */ /* 0x008fe40000000000 */
[----:B------:R-:W-:Y:S02]  /*9cb0*/  SEL R3, RZ, 0x1, P1 ;  /* 0x00000001ff037807 */ /* 0x000fe40000800000 */
[----:B------:R-:W-:Y:S01]  /*9cc0*/  LOP3.LUT R89, R89, R2, RZ, 0x3c, !PT ;  /* 0x0000000259597212 */ /* 0x000fe200078e3cff */
[----:B------:R-:W-:Y:S01]  /*9cd0*/  UIADD3 UR32, UPT, UPT, UR37, UR5, URZ ;  /* 0x0000000525207290 */ /* 0x000fe2000fffe0ff */
[----:B------:R-:W-:Y:S01]  /*9ce0*/  LOP3.LUT R90, R90, R3, RZ, 0x3c, !PT ;  /* 0x000000035a5a7212 */ /* 0x000fe200078e3cff */
[----:B------:R-:W-:Y:S01]  /*9cf0*/  UIADD3 UR20, UPT, UPT, UR38, UR4, URZ ;  /* 0x0000000426147290 */ /* 0x000fe2000fffe0ff */
[----:B------:R-:W-:Y:S02]  /*9d00*/  SEL R87, R87, RZ, P0 ;  /* 0x000000ff57577207 */ /* 0x000fe40000000000 */
[----:B------:R-:W-:Y:S01]  /*9d10*/  SEL R36, R0, RZ, P1 ;  /* 0x000000ff00247207 */ /* 0x000fe20000800000 */
[----:B------:R-:W-:Y:S08]  /*9d20*/  BRA.U UP0, `(.L_x_145) ;  /* 0xffffffbd00a07547 */ /* 0x000ff0000b83ffff */
[----:B------:R-:W-:-:S13]  /*9d30*/  R2UR UR4, R84 ;  /* 0x00000000540472ca */ /* 0x000fda00000e0000 */
[----:B------:R-:W-:-:S09]  /*9d40*/  UISETP.NE.AND UP0, UPT, UR4, URZ, UPT ;  /* 0x000000ff0400728c */ /* 0x000fd2000bf05270 */
[----:B------:R-:W-:Y:S05]  /*9d50*/  BRA.U !UP0, `(.L_x_146) ;  /* 0x0000000108487547 */ /* 0x000fea000b800000 */
[----:B------:R-:W3:Y:S02]  /*9d60*/  LDCU.64 UR4, c[0x0][0x890] ;  /* 0x00011200ff0477ac */ /* 0x000ee40008000a00 */
[----:B---3--:R-:W-:-:S04]  /*9d70*/  UISETP.NE.U32.AND UP0, UPT, UR4, URZ, UPT ;  /* 0x000000ff0400728c */ /* 0x008fc8000bf05070 */
[----:B------:R-:W-:-:S09]  /*9d80*/  UISETP.NE.AND.EX UP0, UPT, UR5, URZ, UPT, UP0 ;  /* 0x000000ff0500728c */ /* 0x000fd2000bf05300 */
[----:B------:R-:W-:Y:S05]  /*9d90*/  BRA.U UP0, `(.L_x_147) ;  /* 0x00000001000c7547 */ /* 0x000fea000b800000 */
[----:B------:R-:W-:-:S13]  /*9da0*/  FSETP.NEU.AND P0, PT, R41, RZ, PT ;  /* 0x000000ff2900720b */ /* 0x000fda0003f0d000 */
[----:B------:R-:W-:Y:S05]  /*9db0*/  @!P0 EXIT ;  /* 0x000000000000894d */ /* 0x000fea0003800000 */
[----:B------:R-:W-:Y:S05]  /*9dc0*/  BRA `(.L_x_146) ;  /* 0x00000000002c7947 */ /* 0x000fea0003800000 */
.L_x_147:
[----:B------:R-:W-:Y:S01]  /*9dd0*/  ISETP.NE.AND P0, PT, R86, RZ, PT ;  /* 0x000000ff5600720c */ /* 0x000fe20003f05270 */
[----:B------:R-:W-:-:S12]  /*9de0*/  BSSY.RECONVERGENT B0, `(.L_x_146) ;  /* 0x0000009000007945 */ /* 0x000fd80003800200 */
[----:B------:R-:W-:Y:S05]  /*9df0*/  @P0 BRA `(.L_x_148) ;  /* 0x0000000000140947 */ /* 0x000fea0003800000 */
[----:B------:R-:W3:Y:S02]  /*9e00*/  LDCU.64 UR4, c[0x0][0x888] ;  /* 0x00011100ff0477ac */ /* 0x000ee40008000a00 */
[----:B---3--:R-:W-:-:S04]  /*9e10*/  ISETP.NE.U32.AND P0, PT, RZ, UR4, PT ;  /* 0x00000004ff007c0c */ /* 0x008fc8000bf05070 */
[----:B------:R-:W-:-:S13]  /*9e20*/  ISETP.NE.AND.EX P0, PT, RZ, UR5, PT, P0 ;  /* 0x00000005ff007c0c */ /* 0x000fda000bf05300 */
[----:B------:R-:W-:Y:S05]  /*9e30*/  @!P0 EXIT ;  /* 0x000000000000894d */ /* 0x000fea0003800000 */
[----:B------:R-:W-:Y:S05]  /*9e40*/  BRA `(.L_x_149) ;  /* 0x0000000000087947 */ /* 0x000fea0003800000 */
.L_x_148:
[----:B------:R-:W-:-:S13]  /*9e50*/  FSETP.NEU.AND P0, PT, R41, RZ, PT ;  /* 0x000000ff2900720b */ /* 0x000fda0003f0d000 */
[----:B------:R-:W-:Y:S05]  /*9e60*/  @!P0 EXIT ;  /* 0x000000000000894d */ /* 0x000fea0003800000 */
.L_x_149:
[----:B------:R-:W-:Y:S05]  /*9e70*/  BSYNC.RECONVERGENT B0 ;  /* 0x0000000000007941 */ /* 0x000fea0003800200 */
.L_x_146:
[----:B------:R-:W3:Y:S01]  /*9e80*/  S2UR UR5, SR_CgaCtaId ;  /* 0x00000000000579c3 */ /* 0x000ee20000008800 */
[----:B------:R-:W-:Y:S01]  /*9e90*/  ULEA UR4, UR46, UR43, 0x3 ;  /* 0x0000002b2e047291 */ /* 0x000fe2000f8e18ff */
[----:B------:R-:W-:-:S04]  /*9ea0*/  DEPBAR.LE SB0, 0x0 ;  /* 0x000080000000791a */ /* 0x000fc80000000000 */
[----:B------:R-:W-:-:S04]  /*9eb0*/  UIADD3 UR4, UPT, UPT, UR4, 0x70, URZ ;  /* 0x0000007004047890 */ /* 0x000fc8000fffe0ff */
[----:B---3--:R-:W-:-:S09]  /*9ec0*/  UPRMT UR4, UR5, 0x654, UR4 ;  /* 0x0000065405047896 */ /* 0x008fd20008000004 */
[----:B------:R-:W-:Y:S01]  /*9ed0*/  SYNCS.ARRIVE.TRANS64.RED.A1T0 RZ, [UR4], RZ ;  /* 0x000000ffffff79a7 */ /* 0x000fe20008100404 */
[----:B------:R-:W-:Y:S05]  /*9ee0*/  EXIT ;  /* 0x000000000000794d */ /* 0x000fea0003800000 */
.L_x_24:
[----:B-1----:R1:W2:Y:S02]  /*9ef0*/  SYNCS.PHASECHK.TRANS64.TRYWAIT P0, [R0+URZ+0x110], R3 ;  /* 0x00011003000075a7 */ /* 0x0022a400080011ff */
[----:B--2---:R-:W-:Y:S05]  /*9f00*/  @!P0 NANOSLEEP.SYNCS 0x989680 ;  /* 0x009896800000895d */ /* 0x004fea0003900000 */
[----:B------:R-:W2:Y:S02]  /*9f10*/  @!P0 SYNCS.PHASECHK.TRANS64 P0, [R0+URZ+0x110], R3 ;  /* 0x00011003000085a7 */ /* 0x000ea400080010ff */
[----:B--2---:R-:W-:Y:S05]  /*9f20*/  @!P0 BRA `(.L_x_24) ;  /* 0xfffffffc00f08947 */ /* 0x004fea000383ffff */
[----:B------:R-:W-:Y:S05]  /*9f30*/  BRA `(.L_x_150) ;  /* 0xffffff7800f87947 */ /* 0x000fea000383ffff */
.L_x_27:
[----:B-1----:R-:W-:-:S07]  /*9f40*/  MOV R0, UR33 ;  /* 0x0000002100007c02 */ /* 0x002fce0008000f00 */
.L_x_151:
[----:B-1----:R1:W2:Y:S02]  /*9f50*/  SYNCS.PHASECHK.TRANS64.TRYWAIT P0, [R0+URZ+0x28], R3 ;  /* 0x00002803000075a7 */ /* 0x0022a400080011ff */
[----:B--2---:R-:W-:Y:S05]  /*9f60*/  @!P0 NANOSLEEP.SYNCS 0x989680 ;  /* 0x009896800000895d */ /* 0x004fea0003900000 */
[----:B------:R-:W2:Y:S02]  /*9f70*/  @!P0 SYNCS.PHASECHK.TRANS64 P0, [R0+URZ+0x28], R3 ;  /* 0x00002803000085a7 */ /* 0x000ea400080010ff */
[----:B--2---:R-:W-:Y:S05]  /*9f80*/  @!P0 BRA `(.L_x_151) ;  /* 0xfffffffc00f08947 */ /* 0x004fea000383ffff */
[----:B------:R-:W-:Y:S05]  /*9f90*/  BRA `(.L_x_26) ;  /* 0xffffff7c00487947 */ /* 0x000fea000383ffff */
.L_x_34:
[----:B-1----:R-:W-:-:S07]  /*9fa0*/  MOV R0, UR17 ;  /* 0x0000001100007c02 */ /* 0x002fce0008000f00 */
.L_x_152:
[----:B-1----:R1:W2:Y:S02]  /*9fb0*/  SYNCS.PHASECHK.TRANS64.TRYWAIT P0, [R0+URZ+0x28], R3 ;  /* 0x00002803000075a7 */ /* 0x0022a400080011ff */
[----:B--2---:R-:W-:Y:S05]  /*9fc0*/  @!P0 NANOSLEEP.SYNCS 0x989680 ;  /* 0x009896800000895d */ /* 0x004fea0003900000 */
[----:B------:R-:W2:Y:S02]  /*9fd0*/  @!P0 SYNCS.PHASECHK.TRANS64 P0, [R0+URZ+0x28], R3 ;  /* 0x00002803000085a7 */ /* 0x000ea400080010ff */
[----:B--2---:R-:W-:Y:S05]  /*9fe0*/  @!P0 BRA `(.L_x_152) ;  /* 0xfffffffc00f08947 */ /* 0x004fea000383ffff */
[----:B------:R-:W-:Y:S05]  /*9ff0*/  BRA `(.L_x_33) ;  /* 0xffffff80000c7947 */ /* 0x000fea000383ffff */
.L_x_39:
[----:B-1----:R1:W2:Y:S02]  /*a000*/  SYNCS.PHASECHK.TRANS64.TRYWAIT P0, [R3+URZ+0xa0], R0 ;  /* 0x0000a000030075a7 */ /* 0x0022a400080011ff */
[----:B--2---:R-:W-:Y:S05]  /*a010*/  @!P0 NANOSLEEP.SYNCS 0x989680 ;  /* 0x009896800000895d */ /* 0x004fea0003900000 */
[----:B------:R-:W2:Y:S02]  /*a020*/  @!P0 SYNCS.PHASECHK.TRANS64 P0, [R3+URZ+0xa0], R0 ;  /* 0x0000a000030085a7 */ /* 0x000ea400080010ff */
[----:B--2---:R-:W-:Y:S05]  /*a030*/  @!P0 BRA `(.L_x_39) ;  /* 0xfffffffc00f08947 */ /* 0x004fea000383ffff */
[----:B------:R-:W-:Y:S05]  /*a040*/  BRA `(.L_x_153) ;  /* 0xffffff8000b07947 */ /* 0x000fea000383ffff */
.L_x_43:
[----:B-1----:R-:W-:-:S07]  /*a050*/  MOV R0, UR4 ;  /* 0x0000000400007c02 */ /* 0x002fce0008000f00 */
.L_x_154:
[----:B-1----:R1:W2:Y:S02]  /*a060*/  SYNCS.PHASECHK.TRANS64.TRYWAIT P0, [R0+URZ], R3 ;  /* 0x00000003000075a7 */ /* 0x0022a400080011ff */
[----:B--2---:R-:W-:Y:S05]  /*a070*/  @!P0 NANOSLEEP.SYNCS 0x989680 ;  /* 0x009896800000895d */ /* 0x004fea0003900000 */
[----:B------:R-:W2:Y:S02]  /*a080*/  @!P0 SYNCS.PHASECHK.TRANS64 P0, [R0+URZ], R3 ;  /* 0x00000003000085a7 */ /* 0x000ea400080010ff */
[----:B--2---:R-:W-:Y:S05]  /*a090*/  @!P0 BRA `(.L_x_154) ;  /* 0xfffffffc00f08947 */ /* 0x004fea000383ffff */
[----:B------:R-:W-:Y:S05]  /*a0a0*/  BRA `(.L_x_155) ;  /* 0xffffff88005c7947 */ /* 0x000fea000383ffff */
.L_x_44:
[----:B------:R-:W-:-:S07]  /*a0b0*/  MOV R0, UR5 ;  /* 0x0000000500007c02 */ /* 0x000fce0008000f00 */
.L_x_156:
[----:B-1----:R1:W2:Y:S02]  /*a0c0*/  SYNCS.PHASECHK.TRANS64.TRYWAIT P0, [R0+URZ], R3 ;  /* 0x00000003000075a7 */ /* 0x0022a400080011ff */
[----:B--2---:R-:W-:Y:S05]  /*a0d0*/  @!P0 NANOSLEEP.SYNCS 0x989680 ;  /* 0x009896800000895d */ /* 0x004fea0003900000 */
[----:B------:R-:W2:Y:S02]  /*a0e0*/  @!P0 SYNCS.PHASECHK.TRANS64 P0, [R0+URZ], R3 ;  /* 0x00000003000085a7 */ /* 0x000ea400080010ff */
[----:B--2---:R-:W-:Y:S05]  /*a0f0*/  @!P0 BRA `(.L_x_156) ;  /* 0xfffffffc00f08947 */ /* 0x004fea000383ffff */
[----:B------:R-:W-:Y:S05]  /*a100*/  BRA `(.L_x_157) ;  /* 0xffffff8800687947 */ /* 0x000fea000383ffff */
.L_x_45:
[----:B------:R-:W-:-:S07]  /*a110*/  MOV R0, UR5 ;  /* 0x0000000500007c02 */ /* 0x000fce0008000f00 */
.L_x_158:
[----:B-1----:R1:W2:Y:S02]  /*a120*/  SYNCS.PHASECHK.TRANS64.TRYWAIT P0, [R0+URZ], R3 ;  /* 0x00000003000075a7 */ /* 0x0022a400080011ff */
[----:B--2---:R-:W-:Y:S05]  /*a130*/  @!P0 NANOSLEEP.SYNCS 0x989680 ;  /* 0x009896800000895d */ /* 0x004fea0003900000 */
[----:B------:R-:W2:Y:S02]  /*a140*/  @!P0 SYNCS.PHASECHK.TRANS64 P0, [R0+URZ], R3 ;  /* 0x00000003000085a7 */ /* 0x000ea400080010ff */
[----:B--2---:R-:W-:Y:S05]  /*a150*/  @!P0 BRA `(.L_x_158) ;  /* 0xfffffffc00f08947 */ /* 0x004fea000383ffff */
[----:B------:R-:W-:Y:S05]  /*a160*/  BRA `(.L_x_159) ;  /* 0xffffff8800747947 */ /* 0x000fea000383ffff */
.L_x_46:
[----:B------:R-:W-:-:S07]  /*a170*/  MOV R0, UR5 ;  /* 0x0000000500007c02 */ /* 0x000fce0008000f00 */
.L_x_160:
[----:B-1----:R1:W2:Y:S02]  /*a180*/  SYNCS.PHASECHK.TRANS64.TRYWAIT P0, [R0+URZ], R3 ;  /* 0x00000003000075a7 */ /* 0x0022a400080011ff */
[----:B--2---:R-:W-:Y:S05]  /*a190*/  @!P0 NANOSLEEP.SYNCS 0x989680 ;  /* 0x009896800000895d */ /* 0x004fea0003900000 */
[----:B------:R-:W2:Y:S02]  /*a1a0*/  @!P0 SYNCS.PHASECHK.TRANS64 P0, [R0+URZ], R3 ;  /* 0x00000003000085a7 */ /* 0x000ea400080010ff */
[----:B--2---:R-:W-:Y:S05]  /*a1b0*/  @!P0 BRA `(.L_x_160) ;  /* 0xfffffffc00f08947 */ /* 0x004fea000383ffff */
[----:B------:R-:W-:Y:S05]  /*a1c0*/  BRA `(.L_x_161) ;  /* 0xffffff8800807947 */ /* 0x000fea000383ffff */
.L_x_49:
[----:B-1----:R1:W2:Y:S02]  /*a1d0*/  SYNCS.PHASECHK.TRANS64.TRYWAIT P0, [R0+URZ+0x100], R5 ;  /* 0x00010005000075a7 */ /* 0x0022a400080011ff */
[----:B--2---:R-:W-:Y:S05]  /*a1e0*/  @!P0 NANOSLEEP.SYNCS 0x989680 ;  /* 0x009896800000895d */ /* 0x004fea0003900000 */
[----:B------:R-:W2:Y:S02]  /*a1f0*/  @!P0 SYNCS.PHASECHK.TRANS64 P0, [R0+URZ+0x100], R5 ;  /* 0x00010005000085a7 */ /* 0x000ea400080010ff */
[----:B--2---:R-:W-:Y:S05]  /*a200*/  @!P0 BRA `(.L_x_49) ;  /* 0xfffffffc00f08947 */ /* 0x004fea000383ffff */
[----:B------:R-:W-:Y:S05]  /*a210*/  BRA `(.L_x_162) ;  /* 0xffffff8800e47947 */ /* 0x000fea000383ffff */
.L_x_50:
[----:B------:R-:W-:-:S07]  /*a220*/  MOV R0, UR4 ;  /* 0x0000000400007c02 */ /* 0x000fce0008000f00 */
.L_x_163:
[----:B-1----:R1:W2:Y:S02]  /*a230*/  SYNCS.PHASECHK.TRANS64.TRYWAIT P0, [R0+URZ+0xb0], R7 ;  /* 0x0000b007000075a7 */ /* 0x0022a400080011ff */
[----:B--2---:R-:W-:Y:S05]  /*a240*/  @!P0 NANOSLEEP.SYNCS 0x989680 ;  /* 0x009896800000895d */ /* 0x004fea0003900000 */
[----:B------:R-:W2:Y:S02]  /*a250*/  @!P0 SYNCS.PHASECHK.TRANS64 P0, [R0+URZ+0xb0], R7 ;  /* 0x0000b007000085a7 */ /* 0x000ea400080010ff */
[----:B--2---:R-:W-:Y:S05]  /*a260*/  @!P0 BRA `(.L_x_163) ;  /* 0xfffffffc00f08947 */ /* 0x004fea000383ffff */
[----:B------:R-:W-:Y:S05]  /*a270*/  BRA `(.L_x_164) ;  /* 0xffffff8800f47947 */ /* 0x000fea000383ffff */
.L_x_51:
[----:B-1----:R1:W2:Y:S02]  /*a280*/  SYNCS.PHASECHK.TRANS64.TRYWAIT P1, [R0+URZ+0xa0], R5 ;  /* 0x0000a005000075a7 */ /* 0x0022a400080211ff */
[----:B--2---:R-:W-:Y:S05]  /*a290*/  @!P1 NANOSLEEP.SYNCS 0x989680 ;  /* 0x009896800000995d */ /* 0x004fea0003900000 */
[----:B------:R-:W2:Y:S02]  /*a2a0*/  @!P1 SYNCS.PHASECHK.TRANS64 P1, [R0+URZ+0xa0], R5 ;  /* 0x0000a005000095a7 */ /* 0x000ea400080210ff */
[----:B--2---:R-:W-:Y:S05]  /*a2b0*/  @!P1 BRA `(.L_x_51) ;  /* 0xfffffffc00f09947 */ /* 0x004fea000383ffff */
[----:B------:R-:W-:Y:S05]  /*a2c0*/  BRA `(.L_x_165) ;  /* 0xffffff8c00247947 */ /* 0x000fea000383ffff */
.L_x_54:
[----:B------:R-:W-:-:S07]  /*a2d0*/  MOV R0, UR4 ;  /* 0x0000000400007c02 */ /* 0x000fce0008000f00 */
.L_x_166:
[----:B-1----:R1:W2:Y:S02]  /*a2e0*/  SYNCS.PHASECHK.TRANS64.TRYWAIT P0, [R0+URZ+0xb0], R3 ;  /* 0x0000b003000075a7 */ /* 0x0022a400080011ff */
[----:B--2---:R-:W-:Y:S05]  /*a2f0*/  @!P0 NANOSLEEP.SYNCS 0x989680 ;  /* 0x009896800000895d */ /* 0x004fea0003900000 */
[----:B------:R-:W2:Y:S02]  /*a300*/  @!P0 SYNCS.PHASECHK.TRANS64 P0, [R0+URZ+0xb0], R3 ;  /* 0x0000b003000085a7 */ /* 0x000ea400080010ff */
[----:B--2---:R-:W-:Y:S05]  /*a310*/  @!P0 BRA `(.L_x_166) ;  /* 0xfffffffc00f08947 */ /* 0x004fea000383ffff */
[----:B------:R-:W-:Y:S05]  /*a320*/  BRA `(.L_x_53) ;  /* 0xffffff8c00787947 */ /* 0x000fea000383ffff */
.L_x_63:
[----:B-1----:R-:W-:-:S04]  /*a330*/  MOV R5, UR5 ;  /* 0x0000000500057c02 */ /* 0x002fc80008000f00 */
[----:B------:R1:W2:Y:S03]  /*a340*/  SYNCS.PHASECHK.TRANS64.TRYWAIT P0, [R5+URZ+0x8], R6 ;  /* 0x00000806050075a7 */ /* 0x0002a600080011ff */
[----:B--2---:R-:W-:Y:S05]  /*a350*/  @!P0 NANOSLEEP.SYNCS 0x989680 ;  /* 0x009896800000895d */ /* 0x004fea0003900000 */
[----:B------:R-:W2:Y:S02]  /*a360*/  @!P0 SYNCS.PHASECHK.TRANS64 P0, [R5+URZ+0x8], R6 ;  /* 0x00000806050085a7 */ /* 0x000ea400080010ff */
[----:B--2---:R-:W-:Y:S05]  /*a370*/  @!P0 BRA `(.L_x_63) ;  /* 0xfffffffc00ec8947 */ /* 0x004fea000383ffff */
[----:B------:R-:W-:Y:S05]  /*a380*/  BRA `(.L_x_62) ;  /* 0xffffff9000307947 */ /* 0x000fea000383ffff */
.L_x_65:
[----:B------:R-:W-:Y:S01]  /*a390*/  BSSY B0, `(.L_x_167) ;  /* 0x0000006000007945 */ /* 0x000fe20003800000 */
[----:B------:R-:W-:-:S07]  /*a3a0*/  MOV R15, 0xffffffff ;  /* 0xffffffff000f7802 */ /* 0x000fce0000000f00 */
[----:B-1---5:R-:W-:Y:S05]  /*a3b0*/  WARPSYNC.COLLECTIVE R15, `(.L_x_168) ;  /* 0x000000000f0c7348 */ /* 0x022fea0003c00000 */
[----:B------:R-:W-:Y:S02]  /*a3c0*/  ELECT P6, UR79, PT ;  /* 0x00000000004f782f */ /* 0x000fe400038c0000 */
[----:B------:R-:W-:Y:S01]  /*a3d0*/  MOV R14, UR79 ;  /* 0x0000004f000e7c02 */ /* 0x000fe20008000f00 */
[----:B-1---5:R-:W-:Y:S10]  /*a3e0*/  ENDCOLLECTIVE ;  /* 0x000000000000791b */ /* 0x022ff40003800000 */
.L_x_168:
[----:B------:R-:W-:Y:S05]  /*a3f0*/  BSYNC B0 ;  /* 0x0000000000007941 */ /* 0x000fea0003800000 */
.L_x_167:
[----:B------:R-:W-:Y:S01]  /*a400*/  PLOP3.LUT P0, PT, P6, PT, PT, 0x80, 0x8 ;  /* 0x000000000008781c */ /* 0x000fe2000370f070 */
[----:B------:R-:W-:-:S12]  /*a410*/  BRA `(.L_x_169) ;  /* 0xffffff90005c7947 */ /* 0x000fd8000383ffff */
.L_x_67:
[----:B-1----:R-:W-:-:S04]  /*a420*/  MOV R3, UR5 ;  /* 0x0000000500037c02 */ /* 0x002fc80008000f00 */
[----:B------:R1:W2:Y:S03]  /*a430*/  SYNCS.PHASECHK.TRANS64.TRYWAIT P0, [R3+URZ+0x8], R4 ;  /* 0x00000804030075a7 */ /* 0x0002a600080011ff */
[----:B--2---:R-:W-:Y:S05]  /*a440*/  @!P0 NANOSLEEP.SYNCS 0x989680 ;  /* 0x009896800000895d */ /* 0x004fea0003900000 */
[----:B------:R-:W2:Y:S02]  /*a450*/  @!P0 SYNCS.PHASECHK.TRANS64 P0, [R3+URZ+0x8], R4 ;  /* 0x00000804030085a7 */ /* 0x000ea400080010ff */
[----:B--2---:R-:W-:Y:S05]  /*a460*/  @!P0 BRA `(.L_x_67) ;  /* 0xfffffffc00ec8947 */ /* 0x004fea000383ffff */
[----:B------:R-:W-:Y:S05]  /*a470*/  BRA `(.L_x_66) ;  /* 0xffffff9000607947 */ /* 0x000fea000383ffff */
.L_x_68:
[----:B-1----:R1:W2:Y:S02]  /*a480*/  SYNCS.PHASECHK.TRANS64.TRYWAIT P0, [R0+URZ+0xa0], R5 ;  /* 0x0000a005000075a7 */ /* 0x0022a400080011ff */
[----:B--2---:R-:W-:Y:S05]  /*a490*/  @!P0 NANOSLEEP.SYNCS 0x989680 ;  /* 0x009896800000895d */ /* 0x004fea0003900000 */
[----:B------:R-:W2:Y:S02]  /*a4a0*/  @!P0 SYNCS.PHASECHK.TRANS64 P0, [R0+URZ+0xa0], R5 ;  /* 0x0000a005000085a7 */ /* 0x000ea400080010ff */
[----:B--2---:R-:W-:Y:S05]  /*a4b0*/  @!P0 BRA `(.L_x_68) ;  /* 0xfffffffc00f08947 */ /* 0x004fea000383ffff */
[----:B------:R-:W-:Y:S05]  /*a4c0*/  BRA `(.L_x_170) ;  /* 0xffffff94004c7947 */ /* 0x000fea000383ffff */
.L_x_70:
[----:B------:R-:W-:-:S07]  /*a4d0*/  MOV R0, UR31 ;  /* 0x0000001f00007c02 */ /* 0x000fce0008000f00 */
.L_x_171:
[----:B-1----:R1:W2:Y:S02]  /*a4e0*/  SYNCS.PHASECHK.TRANS64.TRYWAIT P0, [R0+URZ+0xe0], R5 ;  /* 0x0000e005000075a7 */ /* 0x0022a400080011ff */
[----:B--2---:R-:W-:Y:S05]  /*a4f0*/  @!P0 NANOSLEEP.SYNCS 0x989680 ;  /* 0x009896800000895d */ /* 0x004fea0003900000 */
[----:B------:R-:W2:Y:S02]  /*a500*/  @!P0 SYNCS.PHASECHK.TRANS64 P0, [R0+URZ+0xe0], R5 ;  /* 0x0000e005000085a7 */ /* 0x000ea400080010ff */
[----:B--2---:R-:W-:Y:S05]  /*a510*/  @!P0 BRA `(.L_x_171) ;  /* 0xfffffffc00f08947 */ /* 0x004fea000383ffff */
[----:B------:R-:W-:Y:S05]  /*a520*/  BRA `(.L_x_172) ;  /* 0xffffff9400987947 */ /* 0x000fea000383ffff */
.L_x_73:
[----:B------:R-:W-:Y:S07]  /*a530*/  MOV R0, UR5 ;  /* 0x0000000500007c02 */ /* 0x000fee0008000f00 */
.L_x_173:
[----:B-1----:R1:W2:Y:S02]  /*a540*/  SYNCS.PHASECHK.TRANS64.TRYWAIT P0, [R0+URZ], R5 ;  /* 0x00000005000075a7 */ /* 0x0022a400080011ff */
[----:B--2---:R-:W-:Y:S05]  /*a550*/  @!P0 NANOSLEEP.SYNCS 0x989680 ;  /* 0x009896800000895d */ /* 0x004fea0003900000 */
[----:B------:R-:W2:Y:S02]  /*a560*/  @!P0 SYNCS.PHASECHK.TRANS64 P0, [R0+URZ], R5 ;  /* 0x00000005000085a7 */ /* 0x000ea400080010ff */
[----:B--2---:R-:W-:Y:S05]  /*a570*/  @!P0 BRA `(.L_x_173) ;  /* 0xfffffffc00f08947 */ /* 0x004fea000383ffff */
[----:B------:R-:W-:Y:S05]  /*a580*/  BRA `(.L_x_72) ;  /* 0xffffff9400ac7947 */ /* 0x000fea000383ffff */
.L_x_77:
[----:B-1----:R-:W-:-:S07]  /*a590*/  MOV R0, UR4 ;  /* 0x0000000400007c02 */ /* 0x002fce0008000f00 */
.L_x_174:
[----:B-1----:R1:W2:Y:S02]  /*a5a0*/  SYNCS.PHASECHK.TRANS64.TRYWAIT P0, [R0+URZ], R3 ;  /* 0x00000003000075a7 */ /* 0x0022a400080011ff */
[----:B--2---:R-:W-:Y:S05]  /*a5b0*/  @!P0 NANOSLEEP.SYNCS 0x989680 ;  /* 0x009896800000895d */ /* 0x004fea0003900000 */
[----:B------:R-:W2:Y:S02]  /*a5c0*/  @!P0 SYNCS.PHASECHK.TRANS64 P0, [R0+URZ], R3 ;  /* 0x00000003000085a7 */ /* 0x000ea400080010ff */
[----:B--2---:R-:W-:Y:S05]  /*a5d0*/  @!P0 BRA `(.L_x_174) ;  /* 0xfffffffc00f08947 */ /* 0x004fea000383ffff */
[----:B------:R-:W-:Y:S05]  /*a5e0*/  BRA `(.L_x_175) ;  /* 0xffffff9800a07947 */ /* 0x000fea000383ffff */
.L_x_78:
[----:B------:R-:W-:-:S07]  /*a5f0*/  MOV R0, UR5 ;  /* 0x0000000500007c02 */ /* 0x000fce0008000f00 */
.L_x_176:
[----:B-1----:R1:W2:Y:S02]  /*a600*/  SYNCS.PHASECHK.TRANS64.TRYWAIT P0, [R0+URZ], R3 ;  /* 0x00000003000075a7 */ /* 0x0022a400080011ff */
[----:B--2---:R-:W-:Y:S05]  /*a610*/  @!P0 NANOSLEEP.SYNCS 0x989680 ;  /* 0x009896800000895d */ /* 0x004fea0003900000 */
[----:B------:R-:W2:Y:S02]  /*a620*/  @!P0 SYNCS.PHASECHK.TRANS64 P0, [R0+URZ], R3 ;  /* 0x00000003000085a7 */ /* 0x000ea400080010ff */
[----:B--2---:R-:W-:Y:S05]  /*a630*/  @!P0 BRA `(.L_x_176) ;  /* 0xfffffffc00f08947 */ /* 0x004fea000383ffff */
[----:B------:R-:W-:Y:S05]  /*a640*/  BRA `(.L_x_177) ;  /* 0xffffff9800ac7947 */ /* 0x000fea000383ffff */
.L_x_79:
[----:B------:R-:W-:-:S07]  /*a650*/  MOV R0, UR5 ;  /* 0x0000000500007c02 */ /* 0x000fce0008000f00 */
.L_x_178:
[----:B-1----:R1:W2:Y:S02]  /*a660*/  SYNCS.PHASECHK.TRANS64.TRYWAIT P0, [R0+URZ], R3 ;  /* 0x00000003000075a7 */ /* 0x0022a400080011ff */
[----:B--2---:R-:W-:Y:S05]  /*a670*/  @!P0 NANOSLEEP.SYNCS 0x989680 ;  /* 0x009896800000895d */ /* 0x004fea0003900000 */
[----:B------:R-:W2:Y:S02]  /*a680*/  @!P0 SYNCS.PHASECHK.TRANS64 P0, [R0+URZ], R3 ;  /* 0x00000003000085a7 */ /* 0x000ea400080010ff */
[----:B--2---:R-:W-:Y:S05]  /*a690*/  @!P0 BRA `(.L_x_178) ;  /* 0xfffffffc00f08947 */ /* 0x004fea000383ffff */
[----:B------:R-:W-:Y:S05]  /*a6a0*/  BRA `(.L_x_179) ;  /* 0xffffff9800b87947 */ /* 0x000fea000383ffff */
.L_x_82:
[----:B------:R-:W-:-:S07]  /*a6b0*/  MOV R0, UR26 ;  /* 0x0000001a00007c02 */ /* 0x000fce0008000f00 */
.L_x_180:
[----:B-1----:R1:W2:Y:S02]  /*a6c0*/  SYNCS.PHASECHK.TRANS64.TRYWAIT P1, [R0+URZ+0x120], R3 ;  /* 0x00012003000075a7 */ /* 0x0022a400080211ff */
[----:B--2---:R-:W-:Y:S05]  /*a6d0*/  @!P1 NANOSLEEP.SYNCS 0x989680 ;  /* 0x009896800000995d */ /* 0x004fea0003900000 */
[----:B------:R-:W2:Y:S02]  /*a6e0*/  @!P1 SYNCS.PHASECHK.TRANS64 P1, [R0+URZ+0x120], R3 ;  /* 0x00012003000095a7 */ /* 0x000ea400080210ff */
[----:B--2---:R-:W-:Y:S05]  /*a6f0*/  @!P1 BRA `(.L_x_180) ;  /* 0xfffffffc00f09947 */ /* 0x004fea000383ffff */
[----:B------:R-:W-:Y:S05]  /*a700*/  BRA `(.L_x_181) ;  /* 0xffffff9c00047947 */ /* 0x000fea000383ffff */
.L_x_87:
[----:B--2---:R2:W3:Y:S02]  /*a710*/  SYNCS.PHASECHK.TRANS64.TRYWAIT P0, [R12+URZ+0xa0], R9 ;  /* 0x0000a0090c0075a7 */ /* 0x0044e400080011ff */
[----:B---3--:R-:W-:Y:S05]  /*a720*/  @!P0 NANOSLEEP.SYNCS 0x989680 ;  /* 0x009896800000895d */ /* 0x008fea0003900000 */
[----:B------:R-:W3:Y:S02]  /*a730*/  @!P0 SYNCS.PHASECHK.TRANS64 P0, [R12+URZ+0xa0], R9 ;  /* 0x0000a0090c0085a7 */ /* 0x000ee400080010ff */
[----:B---3--:R-:W-:Y:S05]  /*a740*/  @!P0 BRA `(.L_x_87) ;  /* 0xfffffffc00f08947 */ /* 0x008fea000383ffff */
[----:B------:R-:W-:Y:S05]  /*a750*/  BRA `(.L_x_182) ;  /* 0xffffffa0003c7947 */ /* 0x000fea000383ffff */
.L_x_90:
[----:B------:R-:W-:Y:S07]  /*a760*/  MOV R0, UR21 ;  /* 0x0000001500007c02 */ /* 0x000fee0008000f00 */
.L_x_183:
[----:B--2---:R2:W3:Y:S02]  /*a770*/  SYNCS.PHASECHK.TRANS64.TRYWAIT P2, [R0+URZ+0x98], R11 ;  /* 0x0000980b000075a7 */ /* 0x0044e400080411ff */
[----:B---3--:R-:W-:Y:S05]  /*a780*/  @!P2 NANOSLEEP.SYNCS 0x989680 ;  /* 0x009896800000a95d */ /* 0x008fea0003900000 */
[----:B------:R-:W3:Y:S02]  /*a790*/  @!P2 SYNCS.PHASECHK.TRANS64 P2, [R0+URZ+0x98], R11 ;  /* 0x0000980b0000a5a7 */ /* 0x000ee400080410ff */
[----:B---3--:R-:W-:Y:S05]  /*a7a0*/  @!P2 BRA `(.L_x_183) ;  /* 0xfffffffc00f0a947 */ /* 0x008fea000383ffff */
[----:B------:R-:W-:Y:S05]  /*a7b0*/  BRA `(.L_x_89) ;  /* 0xffffffa400a47947 */ /* 0x000fea000383ffff */
.L_x_93:
[----:B--2---:R-:W-:Y:S07]  /*a7c0*/  MOV R0, UR21 ;  /* 0x0000001500007c02 */ /* 0x004fee0008000f00 */
.L_x_184:
[----:B--2---:R2:W3:Y:S02]  /*a7d0*/  SYNCS.PHASECHK.TRANS64.TRYWAIT P0, [R0+URZ+0x70], R9 ;  /* 0x00007009000075a7 */ /* 0x0044e400080011ff */
[----:B---3--:R-:W-:Y:S05]  /*a7e0*/  @!P0 NANOSLEEP.SYNCS 0x989680 ;  /* 0x009896800000895d */ /* 0x008fea0003900000 */
[----:B------:R-:W3:Y:S02]  /*a7f0*/  @!P0 SYNCS.PHASECHK.TRANS64 P0, [R0+URZ+0x70], R9 ;  /* 0x00007009000085a7 */ /* 0x000ee400080010ff */
[----:B---3--:R-:W-:Y:S05]  /*a800*/  @!P0 BRA `(.L_x_184) ;  /* 0xfffffffc00f08947 */ /* 0x008fea000383ffff */
[----:B------:R-:W-:Y:S05]  /*a810*/  BRA `(.L_x_185) ;  /* 0xffffffa800007947 */ /* 0x000fea000383ffff */
.L_x_94:
[----:B------:R-:W-:Y:S07]  /*a820*/  MOV R0, UR21 ;  /* 0x0000001500007c02 */ /* 0x000fee0008000f00 */
.L_x_186:
[----:B--2---:R2:W3:Y:S02]  /*a830*/  SYNCS.PHASECHK.TRANS64.TRYWAIT P0, [R0+URZ+0x78], R9 ;  /* 0x00007809000075a7 */ /* 0x0044e400080011ff */
[----:B---3--:R-:W-:Y:S05]  /*a840*/  @!P0 NANOSLEEP.SYNCS 0x989680 ;  /* 0x009896800000895d */ /* 0x008fea0003900000 */
[----:B------:R-:W3:Y:S02]  /*a850*/  @!P0 SYNCS.PHASECHK.TRANS64 P0, [R0+URZ+0x78], R9 ;  /* 0x00007809000085a7 */ /* 0x000ee400080010ff */
[----:B---3--:R-:W-:Y:S05]  /*a860*/  @!P0 BRA `(.L_x_186) ;  /* 0xfffffffc00f08947 */ /* 0x008fea000383ffff */
[----:B------:R-:W-:Y:S05]  /*a870*/  BRA `(.L_x_187) ;  /* 0xffffffa800587947 */ /* 0x000fea000383ffff */
.L_x_95:
[----:B------:R-:W-:Y:S07]  /*a880*/  MOV R0, UR21 ;  /* 0x0000001500007c02 */ /* 0x000fee0008000f00 */
.L_x_188:
[----:B--2---:R2:W3:Y:S02]  /*a890*/  SYNCS.PHASECHK.TRANS64.TRYWAIT P0, [R0+URZ+0x80], R9 ;  /* 0x00008009000075a7 */ /* 0x0044e400080011ff */
[----:B---3--:R-:W-:Y:S05]  /*a8a0*/  @!P0 NANOSLEEP.SYNCS 0x989680 ;  /* 0x009896800000895d */ /* 0x008fea0003900000 */
[----:B------:R-:W3:Y:S02]  /*a8b0*/  @!P0 SYNCS.PHASECHK.TRANS64 P0, [R0+URZ+0x80], R9 ;  /* 0x00008009000085a7 */ /* 0x000ee400080010ff */
[----:B---3--:R-:W-:Y:S05]  /*a8c0*/  @!P0 BRA `(.L_x_188) ;  /* 0xfffffffc00f08947 */ /* 0x008fea000383ffff */
[----:B------:R-:W-:Y:S05]  /*a8d0*/  BRA `(.L_x_189) ;  /* 0xffffffa800b47947 */ /* 0x000fea000383ffff */
.L_x_96:
[----:B------:R-:W-:Y:S07]  /*a8e0*/  MOV R0, UR21 ;  /* 0x0000001500007c02 */ /* 0x000fee0008000f00 */
.L_x_190:
[----:B--2---:R2:W3:Y:S02]  /*a8f0*/  SYNCS.PHASECHK.TRANS64.TRYWAIT P0, [R0+URZ+0x88], R9 ;  /* 0x00008809000075a7 */ /* 0x0044e400080011ff */
[----:B---3--:R-:W-:Y:S05]  /*a900*/  @!P0 NANOSLEEP.SYNCS 0x989680 ;  /* 0x009896800000895d */ /* 0x008fea0003900000 */
[----:B------:R-:W3:Y:S02]  /*a910*/  @!P0 SYNCS.PHASECHK.TRANS64 P0, [R0+URZ+0x88], R9 ;  /* 0x00008809000085a7 */ /* 0x000ee400080010ff */
[----:B---3--:R-:W-:Y:S05]  /*a920*/  @!P0 BRA `(.L_x_190) ;  /* 0xfffffffc00f08947 */ /* 0x008fea000383ffff */
[----:B------:R-:W-:Y:S05]  /*a930*/  BRA `(.L_x_191) ;  /* 0xffffffac00107947 */ /* 0x000fea000383ffff */
.L_x_98:
[----:B------:R-:W-:-:S07]  /*a940*/  MOV R0, UR21 ;  /* 0x0000001500007c02 */ /* 0x000fce0008000f00 */
.L_x_192:
[----:B--2---:R2:W4:Y:S02]  /*a950*/  SYNCS.PHASECHK.TRANS64.TRYWAIT P0, [R0+URZ+0x70], R3 ;  /* 0x00007003000075a7 */ /* 0x00452400080011ff */
[----:B----4-:R-:W-:Y:S05]  /*a960*/  @!P0 NANOSLEEP.SYNCS 0x989680 ;  /* 0x009896800000895d */ /* 0x010fea0003900000 */
[----:B------:R-:W4:Y:S02]  /*a970*/  @!P0 SYNCS.PHASECHK.TRANS64 P0, [R0+URZ+0x70], R3 ;  /* 0x00007003000085a7 */ /* 0x000f2400080010ff */
[----:B----4-:R-:W-:Y:S05]  /*a980*/  @!P0 BRA `(.L_x_192) ;  /* 0xfffffffc00f08947 */ /* 0x010fea000383ffff */
[----:B------:R-:W-:Y:S05]  /*a990*/  BRA `(.L_x_193) ;  /* 0xffffffac00a07947 */ /* 0x000fea000383ffff */
.L_x_99:
[----:B--2---:R-:W-:-:S07]  /*a9a0*/  MOV R0, UR21 ;  /* 0x0000001500007c02 */ /* 0x004fce0008000f00 */
.L_x_194:
[----:B--2---:R2:W4:Y:S02]  /*a9b0*/  SYNCS.PHASECHK.TRANS64.TRYWAIT P0, [R0+URZ+0x78], R3 ;  /* 0x00007803000075a7 */ /* 0x00452400080011ff */
[----:B----4-:R-:W-:Y:S05]  /*a9c0*/  @!P0 NANOSLEEP.SYNCS 0x989680 ;  /* 0x009896800000895d */ /* 0x010fea0003900000 */
[----:B------:R-:W4:Y:S02]  /*a9d0*/  @!P0 SYNCS.PHASECHK.TRANS64 P0, [R0+URZ+0x78], R3 ;  /* 0x00007803000085a7 */ /* 0x000f2400080010ff */
[----:B----4-:R-:W-:Y:S05]  /*a9e0*/  @!P0 BRA `(.L_x_194) ;  /* 0xfffffffc00f08947 */ /* 0x010fea000383ffff */
[----:B------:R-:W-:Y:S05]  /*a9f0*/  BRA `(.L_x_195) ;  /* 0xffffffac00907947 */ /* 0x000fea000383ffff */
.L_x_100:
[----:B--2---:R-:W-:-:S07]  /*aa00*/  MOV R0, UR21 ;  /* 0x0000001500007c02 */ /* 0x004fce0008000f00 */
.L_x_196:
[----:B--2---:R2:W4:Y:S02]  /*aa10*/  SYNCS.PHASECHK.TRANS64.TRYWAIT P0, [R0+URZ+0x80], R3 ;  /* 0x00008003000075a7 */ /* 0x00452400080011ff */
[----:B----4-:R-:W-:Y:S05]  /*aa20*/  @!P0 NANOSLEEP.SYNCS 0x989680 ;  /* 0x009896800000895d */ /* 0x010fea0003900000 */
[----:B------:R-:W4:Y:S02]  /*aa30*/  @!P0 SYNCS.PHASECHK.TRANS64 P0, [R0+URZ+0x80], R3 ;  /* 0x00008003000085a7 */ /* 0x000f2400080010ff */
[----:B----4-:R-:W-:Y:S05]  /*aa40*/  @!P0 BRA `(.L_x_196) ;  /* 0xfffffffc00f08947 */ /* 0x010fea000383ffff */
[----:B------:R-:W-:Y:S05]  /*aa50*/  BRA `(.L_x_197) ;  /* 0xffffffac00807947 */ /* 0x000fea000383ffff */
.L_x_102:
[----:B-1----:R1:W2:Y:S02]  /*aa60*/  SYNCS.PHASECHK.TRANS64.TRYWAIT P0, [R3+URZ+0xa0], R0 ;  /* 0x0000a000030075a7 */ /* 0x0022a400080011ff */
[----:B--2---:R-:W-:Y:S05]  /*aa70*/  @!P0 NANOSLEEP.SYNCS 0x989680 ;  /* 0x009896800000895d */ /* 0x004fea0003900000 */
[----:B------:R-:W2:Y:S02]  /*aa80*/  @!P0 SYNCS.PHASECHK.TRANS64 P0, [R3+URZ+0xa0], R0 ;  /* 0x0000a000030085a7 */ /* 0x000ea400080010ff */
[----:B--2---:R-:W-:Y:S05]  /*aa90*/  @!P0 BRA `(.L_x_102) ;  /* 0xfffffffc00f08947 */ /* 0x004fea000383ffff */
[----:B------:R-:W-:Y:S05]  /*aaa0*/  BRA `(.L_x_198) ;  /* 0xffffffb000547947 */ /* 0x000fea000383ffff */
.L_x_113:
[----:B-1----:R-:W-:Y:S04]  /*aab0*/  MOV R0, UR43 ;  /* 0x0000002b00007c02 */ /* 0x002fe80008000f00 */
[----:B------:R1:W2:Y:S03]  /*aac0*/  SYNCS.PHASECHK.TRANS64.TRYWAIT P1, [R0+URZ+0x50], R5 ;  /* 0x00005005000075a7 */ /* 0x0002a600080211ff */
[----:B--2---:R-:W-:Y:S05]  /*aad0*/  @!P1 NANOSLEEP.SYNCS 0x989680 ;  /* 0x009896800000995d */ /* 0x004fea0003900000 */
[----:B------:R-:W2:Y:S02]  /*aae0*/  @!P1 SYNCS.PHASECHK.TRANS64 P1, [R0+URZ+0x50], R5 ;  /* 0x00005005000095a7 */ /* 0x000ea400080210ff */
[----:B--2---:R-:W-:Y:S05]  /*aaf0*/  @!P1 BRA `(.L_x_113) ;  /* 0xfffffffc00ec9947 */ /* 0x004fea000383ffff */
[----:B------:R-:W-:Y:S05]  /*ab00*/  BRA `(.L_x_112) ;  /* 0xffffffbc00b87947 */ /* 0x000fea000383ffff */
.L_x_115:
[----:B-1----:R1:W4:Y:S02]  /*ab10*/  SYNCS.PHASECHK.TRANS64.TRYWAIT P0, [R98+URZ+0xc0], R3 ;  /* 0x0000c003620075a7 */ /* 0x00232400080011ff */
[----:B----4-:R-:W-:Y:S05]  /*ab20*/  @!P0 NANOSLEEP.SYNCS 0x989680 ;  /* 0x009896800000895d */ /* 0x010fea0003900000 */
[----:B------:R-:W4:Y:S02]  /*ab30*/  @!P0 SYNCS.PHASECHK.TRANS64 P0, [R98+URZ+0xc0], R3 ;  /* 0x0000c003620085a7 */ /* 0x000f2400080010ff */
[----:B----4-:R-:W-:Y:S05]  /*ab40*/  @!P0 BRA `(.L_x_115) ;  /* 0xfffffffc00f08947 */ /* 0x010fea000383ffff */
[----:B------:R-:W-:Y:S05]  /*ab50*/  BRA `(.L_x_114) ;  /* 0xffffffbc00e07947 */ /* 0x000fea000383ffff */
.L_x_124:
[----:B---3--:R3:W4:Y:S02]  /*ab60*/  SYNCS.PHASECHK.TRANS64.TRYWAIT P0, [R3+URZ+0x50], R0 ;  /* 0x00005000030075a7 */ /* 0x00872400080011ff */
[----:B----4-:R-:W-:Y:S05]  /*ab70*/  @!P0 NANOSLEEP.SYNCS 0x989680 ;  /* 0x009896800000895d */ /* 0x010fea0003900000 */
[----:B------:R-:W4:Y:S02]  /*ab80*/  @!P0 SYNCS.PHASECHK.TRANS64 P0, [R3+URZ+0x50], R0 ;  /* 0x00005000030085a7 */ /* 0x000f2400080010ff */
[----:B----4-:R-:W-:Y:S05]  /*ab90*/  @!P0 BRA `(.L_x_124) ;  /* 0xfffffffc00f08947 */ /* 0x010fea000383ffff */
[----:B------:R-:W-:Y:S05]  /*aba0*/  BRA `(.L_x_123) ;  /* 0xffffffc800d07947 */ /* 0x000fea000383ffff */
.L_x_132:
[----:B-1----:R1:W3:Y:S02]  /*abb0*/  SYNCS.PHASECHK.TRANS64.TRYWAIT P0, [R62+URZ+0x50], R5 ;  /* 0x000050053e0075a7 */ /* 0x0022e400080011ff */
[----:B---3--:R-:W-:Y:S05]  /*abc0*/  @!P0 NANOSLEEP.SYNCS 0x989680 ;  /* 0x009896800000895d */ /* 0x008fea0003900000 */
[----:B------:R-:W3:Y:S02]  /*abd0*/  @!P0 SYNCS.PHASECHK.TRANS64 P0, [R62+URZ+0x50], R5 ;  /* 0x000050053e0085a7 */ /* 0x000ee400080010ff */
[----:B---3--:R-:W-:Y:S05]  /*abe0*/  @!P0 BRA `(.L_x_132) ;  /* 0xfffffffc00f08947 */ /* 0x008fea000383ffff */
[----:B------:R-:W-:Y:S05]  /*abf0*/  BRA `(.L_x_131) ;  /* 0xffffffd400e87947 */ /* 0x000fea000383ffff */
.L_x_140:
[----:B-1----:R1:W4:Y:S02]  /*ac00*/  SYNCS.PHASECHK.TRANS64.TRYWAIT P0, [R61+URZ+0x50], R4 ;  /* 0x000050043d0075a7 */ /* 0x00232400080011ff */
[----:B----4-:R-:W-:Y:S05]  /*ac10*/  @!P0 NANOSLEEP.SYNCS 0x989680 ;  /* 0x009896800000895d */ /* 0x010fea0003900000 */
[----:B------:R-:W4:Y:S02]  /*ac20*/  @!P0 SYNCS.PHASECHK.TRANS64 P0, [R61+URZ+0x50], R4 ;  /* 0x000050043d0085a7 */ /* 0x000f2400080010ff */
[----:B----4-:R-:W-:Y:S05]  /*ac30*/  @!P0 BRA `(.L_x_140) ;  /* 0xfffffffc00f08947 */ /* 0x010fea000383ffff */
[----:B------:R-:W-:Y:S05]  /*ac40*/  BRA `(.L_x_139) ;  /* 0xffffffe000fc7947 */ /* 0x000fea000383ffff */
        .weak           $__internal_0_$__cuda_sm10x_tcgen05_guardrail_trap_col_being_dealloced_not_returned_by_alloc
        .type           $__internal_0_$__cuda_sm10x_tcgen05_guardrail_trap_col_being_dealloced_not_returned_by_alloc,@function
        .size           $__internal_0_$__cuda_sm10x_tcgen05_guardrail_trap_col_being_dealloced_not_returned_by_alloc,($__internal_1_$__cuda_sm10x_tcgen05_guardrail_trap_phase_invalid_during_alloc - $__internal_0_$__cuda_sm10x_tcgen05_guardrail_trap_col_being_dealloced_not_returned_by_alloc)
$__internal_0_$__cuda_sm10x_tcgen05_guardrail_trap_col_being_dealloced_not_returned_by_alloc:
[----:B------:R-:W-:Y:S05]  /*ac50*/  BPT.TRAP 0x1 ;  /* 0x000000040000795c */ /* 0x000fea0000300000 */
[----:B------:R-:W-:-:S04]  /*ac60*/  HFMA2 R3, -RZ, RZ, 0, 0 ;  /* 0x00000000ff037431 */ /* 0x000fc800000001ff */
[----:B------:R-:W-:Y:S05]  /*ac70*/  RET.REL.NODEC R2 `(_ZN7cutlass13device_kernelINS_4gemm6kernel13GemmUniversalIN4cute5tupleIJiiiiEEENS1_10collective13CollectiveMmaINS1_35MainloopSm100TmaUmmaWarpSpecializedILi5ELi2ELi4ENS5_IJNS4_1CILi2EEESB_NSA_ILi1EEEEEEEENS5_IJNSA_ILi128EEENSA_ILi256EEENSA_ILi64EEEEEENS_6half_tENS5_IJlSC_lEEESJ_SK_NS4_8TiledMMAINS4_8MMA_AtomIJNS4_26SM100_MMA_F16BF16_2x1SM_SSISJ_SJ_fLi128ELi256ELNS4_4UMMA5MajorE0ELSP_0ELNSO_7ScaleInE0ELSQ_0EEEEEENS4_6LayoutINS5_IJSC_SC_SC_EEENS5_IJNSA_ILi0EEESV_SV_EEEEENS5_IJNS4_10UnderscoreESY_SY_EEEEENS4_28SM100_TMA_2SM_LOAD_MULTICASTENS4_14ComposedLayoutINS4_7SwizzleILi3ELi4ELi3EEENS4_18smem_ptr_flag_bitsILi16EEENST_INS5_IJNSA_ILi8EEESH_EEENS5_IJSH_SC_EEEEEEEvNS4_8identityENS4_18SM100_TMA_2SM_LOADES1B_vS1C_EENS_8epilogue10collective18CollectiveEpilogueINS1F_23Sm100TmaWarpSpecializedILi4ELi2ELi32ELb1ELb0EEEJNS5_IJSH_SG_SH_EEENS5_IJNST_ISH_SC_EENST_INS5_IJNSA_ILi32EEESB_EEENS5_IJSC_SF_EEEEEEEESJ_SK_SJ_SK_NS1F_6fusion15FusionCallbacksIS1J_NS1R_17LinearCombinationISJ_fSJ_fLNS_15FloatRoundStyleE2EEES1K_S1Q_JEEENS4_5SM1004TMEM4LOAD26SM100_TMEM_LOAD_32dp32b32xENS4_13SM90_TMA_LOADENS12_INS13_ILi2ELi4ELi3EEES16_NST_INS5_IJS17_S1M_EEENS5_IJS1M_SC_EEEEEEENS4_39AutoVectorizingCopyWithAssumedAlignmentILi128EEENS4_14SM90_TMA_STOREES26_S28_S28_EEEvvEEEEvNT_6ParamsE) ;  /* 0xffffff5002e07950 */ /* 0x000fea0003c3ffff */
        .weak           $__internal_1_$__cuda_sm10x_tcgen05_guardrail_trap_phase_invalid_during_alloc
        .type           $__internal_1_$__cuda_sm10x_tcgen05_guardrail_trap_phase_invalid_during_alloc,@function
        .size           $__internal_1_$__cuda_sm10x_tcgen05_guardrail_trap_phase_invalid_during_alloc,($__internal_2_$__cuda_sm10x_tcgen05_guardrail_trap_unallocated_columns_being_dealloced - $__internal_1_$__cuda_sm10x_tcgen05_guardrail_trap_phase_invalid_during_alloc)
$__internal_1_$__cuda_sm10x_tcgen05_guardrail_trap_phase_invalid_during_alloc:
[----:B------:R-:W-:Y:S05]  /*ac80*/  BPT.TRAP 0x1 ;  /* 0x000000040000795c */ /* 0x000fea0000300000 */
[----:B------:R-:W-:-:S04]  /*ac90*/  MOV R5, 0x0 ;  /* 0x0000000000057802 */ /* 0x000fc80000000f00 */
[----:B------:R-:W-:Y:S05]  /*aca0*/  RET.REL.NODEC R4 `(_ZN7cutlass13device_kernelINS_4gemm6kernel13GemmUniversalIN4cute5tupleIJiiiiEEENS1_10collective13CollectiveMmaINS1_35MainloopSm100TmaUmmaWarpSpecializedILi5ELi2ELi4ENS5_IJNS4_1CILi2EEESB_NSA_ILi1EEEEEEEENS5_IJNSA_ILi128EEENSA_ILi256EEENSA_ILi64EEEEEENS_6half_tENS5_IJlSC_lEEESJ_SK_NS4_8TiledMMAINS4_8MMA_AtomIJNS4_26SM100_MMA_F16BF16_2x1SM_SSISJ_SJ_fLi128ELi256ELNS4_4UMMA5MajorE0ELSP_0ELNSO_7ScaleInE0ELSQ_0EEEEEENS4_6LayoutINS5_IJSC_SC_SC_EEENS5_IJNSA_ILi0EEESV_SV_EEEEENS5_IJNS4_10UnderscoreESY_SY_EEEEENS4_28SM100_TMA_2SM_LOAD_MULTICASTENS4_14ComposedLayoutINS4_7SwizzleILi3ELi4ELi3EEENS4_18smem_ptr_flag_bitsILi16EEENST_INS5_IJNSA_ILi8EEESH_EEENS5_IJSH_SC_EEEEEEEvNS4_8identityENS4_18SM100_TMA_2SM_LOADES1B_vS1C_EENS_8epilogue10collective18CollectiveEpilogueINS1F_23Sm100TmaWarpSpecializedILi4ELi2ELi32ELb1ELb0EEEJNS5_IJSH_SG_SH_EEENS5_IJNST_ISH_SC_EENST_INS5_IJNSA_ILi32EEESB_EEENS5_IJSC_SF_EEEEEEEESJ_SK_SJ_SK_NS1F_6fusion15FusionCallbacksIS1J_NS1R_17LinearCombinationISJ_fSJ_fLNS_15FloatRoundStyleE2EEES1K_S1Q_JEEENS4_5SM1004TMEM4LOAD26SM100_TMEM_LOAD_32dp32b32xENS4_13SM90_TMA_LOADENS12_INS13_ILi2ELi4ELi3EEES16_NST_INS5_IJS17_S1M_EEENS5_IJS1M_SC_EEEEEEENS4_39AutoVectorizingCopyWithAssumedAlignmentILi128EEENS4_14SM90_TMA_STOREES26_S28_S28_EEEvvEEEEvNT_6ParamsE) ;  /* 0xffffff5004d47950 */ /* 0x000fea0003c3ffff */
        .weak           $__internal_2_$__cuda_sm10x_tcgen05_guardrail_trap_unallocated_columns_being_dealloced
        .type           $__internal_2_$__cuda_sm10x_tcgen05_guardrail_trap_unallocated_columns_being_dealloced,@function
        .size           $__internal_2_$__cuda_sm10x_tcgen05_guardrail_trap_unallocated_columns_being_dealloced,(.L_x_200 - $__internal_2_$__cuda_sm10x_tcgen05_guardrail_trap_unallocated_columns_being_dealloced)
$__internal_2_$__cuda_sm10x_tcgen05_guardrail_trap_unallocated_columns_being_dealloced:
[----:B------:R-:W-:Y:S05]  /*acb0*/  BPT.TRAP 0x1 ;  /* 0x000000040000795c */ /* 0x000fea0000300000 */
[----:B------:R-:W-:-:S04]  /*acc0*/  HFMA2 R3, -RZ, RZ, 0, 0 ;  /* 0x00000000ff037431 */ /* 0x000fc800000001ff */
[----:B------:R-:W-:Y:S05]  /*acd0*/  RET.REL.NODEC R2 `(_ZN7cutlass13device_kernelINS_4gemm6kernel13GemmUniversalIN4cute5tupleIJiiiiEEENS1_10collective13CollectiveMmaINS1_35MainloopSm100TmaUmmaWarpSpecializedILi5ELi2ELi4ENS5_IJNS4_1CILi2EEESB_NSA_ILi1EEEEEEEENS5_IJNSA_ILi128EEENSA_ILi256EEENSA_ILi64EEEEEENS_6half_tENS5_IJlSC_lEEESJ_SK_NS4_8TiledMMAINS4_8MMA_AtomIJNS4_26SM100_MMA_F16BF16_2x1SM_SSISJ_SJ_fLi128ELi256ELNS4_4UMMA5MajorE0ELSP_0ELNSO_7ScaleInE0ELSQ_0EEEEEENS4_6LayoutINS5_IJSC_SC_SC_EEENS5_IJNSA_ILi0EEESV_SV_EEEEENS5_IJNS4_10UnderscoreESY_SY_EEEEENS4_28SM100_TMA_2SM_LOAD_MULTICASTENS4_14ComposedLayoutINS4_7SwizzleILi3ELi4ELi3EEENS4_18smem_ptr_flag_bitsILi16EEENST_INS5_IJNSA_ILi8EEESH_EEENS5_IJSH_SC_EEEEEEEvNS4_8identityENS4_18SM100_TMA_2SM_LOADES1B_vS1C_EENS_8epilogue10collective18CollectiveEpilogueINS1F_23Sm100TmaWarpSpecializedILi4ELi2ELi32ELb1ELb0EEEJNS5_IJSH_SG_SH_EEENS5_IJNST_ISH_SC_EENST_INS5_IJNSA_ILi32EEESB_EEENS5_IJSC_SF_EEEEEEEESJ_SK_SJ_SK_NS1F_6fusion15FusionCallbacksIS1J_NS1R_17LinearCombinationISJ_fSJ_fLNS_15FloatRoundStyleE2EEES1K_S1Q_JEEENS4_5SM1004TMEM4LOAD26SM100_TMEM_LOAD_32dp32b32xENS4_13SM90_TMA_LOADENS12_INS13_ILi2ELi4ELi3EEES16_NST_INS5_IJS17_S1M_EEENS5_IJS1M_SC_EEEEEEENS4_39AutoVectorizingCopyWithAssumedAlignmentILi128EEENS4_14SM90_TMA_STOREES26_S28_S28_EEEvvEEEEvNT_6ParamsE) ;  /* 0xffffff5002c87950 */ /* 0x000fea0003c3ffff */
.L_x_199:
[----:B------:R-:W-:-:S00]  /*ace0*/  BRA `(.L_x_199) ;  /* 0xfffffffc00fc7947 */ /* 0x000fc0000383ffff */
[----:B------:R-:W-:-:S00]  /*acf0*/  NOP ;  /* 0x0000000000007918 */ /* 0x000fc00000000000 */
        /* <DEDUP_REMOVED lines=8> */
.L_x_200:


//--------------------- .nv.global.init           --------------------------
	.section	.nv.global.init,"aw",@progbits
.nv.global.init:
	.type		$str$27,@object
	.size		$str$27,($str$28 - $str$27)
$str$27:
        /*0000*/ 	.byte	0x28, 0x61, 0x64, 0x64, 0x72, 0x65, 0x73, 0x73, 0x20, 0x26, 0x20, 0x6d, 0x61, 0x73, 0x6b, 0x29
        /*0010*/ 	.byte	0x20, 0x3d, 0x3d, 0x20, 0x30, 0x00
	.type		$str$28,@object
	.size		$str$28,($str$26 - $str$28)
$str$28:
        /*0016*/ 	.byte	0x2f, 0x74, 0x6d, 0x70, 0x2f, 0x63, 0x75, 0x74, 0x6c, 0x61, 0x73, 0x73, 0x5f, 0x73, 0x77, 0x65
        /*0026*/ 	.byte	0x65, 0x70, 0x5f, 0x73, 0x72, 0x63, 0x2f, 0x69, 0x6e, 0x63, 0x6c, 0x75, 0x64, 0x65, 0x2f, 0x63
        /*0036*/ 	.byte	0x75, 0x74, 0x65, 0x2f, 0x70, 0x6f, 0x69, 0x6e, 0x74, 0x65, 0x72, 0x5f, 0x66, 0x6c, 0x61, 0x67
        /*0046*/ 	.byte	0x67, 0x65, 0x64, 0x2e, 0x68, 0x70, 0x70, 0x00
	.type		$str$26,@object
	.size		$str$26,($str$25 - $str$26)
$str$26:
        /*004e*/ 	.byte	0x2f, 0x74, 0x6d, 0x70, 0x2f, 0x63, 0x75, 0x74, 0x6c, 0x61, 0x73, 0x73, 0x5f, 0x73, 0x77, 0x65
        /*005e*/ 	.byte	0x65, 0x70, 0x5f, 0x73, 0x72, 0x63, 0x2f, 0x69, 0x6e, 0x63, 0x6c, 0x75, 0x64, 0x65, 0x2f, 0x63
        /*006e*/ 	.byte	0x75, 0x74, 0x65, 0x2f, 0x61, 0x74, 0x6f, 0x6d, 0x2f, 0x63, 0x6f, 0x70, 0x79, 0x5f, 0x74, 0x72
        /*007e*/ 	.byte	0x61, 0x69, 0x74, 0x73, 0x5f, 0x73, 0x6d, 0x31, 0x30, 0x30, 0x2e, 0x68, 0x70, 0x70, 0x00
	.type		$str$25,@object
	.size		$str$25,(__unnamed_1 - $str$25)
$str$25:
        /*008d*/ 	.byte	0x28, 0x28, 0x75, 0x69, 0x6e, 0x74, 0x33, 0x32, 0x5f, 0x74, 0x28, 0x74, 0x68, 0x72, 0x65, 0x61
        /*009d*/ 	.byte	0x64, 0x49, 0x64, 0x78, 0x2e, 0x78, 0x29, 0x20, 0x2f, 0x20, 0x33, 0x32, 0x29, 0x20, 0x25, 0x20
        /*00ad*/ 	.byte	0x34, 0x29, 0x20, 0x3d, 0x3d, 0x20, 0x28, 0x28, 0x28, 0x74, 0x6d, 0x65, 0x6d, 0x5f, 0x61, 0x64
        /*00bd*/ 	.byte	0x64, 0x72, 0x20, 0x3e, 0x3e, 0x20, 0x31, 0x36, 0x29, 0x20, 0x2f, 0x20, 0x33, 0x32, 0x29, 0x20
        /*00cd*/ 	.byte	0x25, 0x20, 0x34, 0x29, 0x00
	.type		__unnamed_1,@object
	.size		__unnamed_1,(__unnamed_2 - __unnamed_1)
__unnamed_1:
        /*00d2*/ 	.byte	0x61, 0x75, 0x74, 0x6f, 0x20, 0x63, 0x75, 0x74, 0x65, 0x3a, 0x3a, 0x61, 0x73, 0x5f, 0x70, 0x6f
        /* <DEDUP_REMOVED lines=24> */
        /*0262*/ 	.byte	0x39, 0x36, 0x3e, 0x3e, 0x3e, 0x3e, 0x5d, 0x00
	.type		__unnamed_2,@object
	.size		__unnamed_2,(.L_2 - __unnamed_2)
__unnamed_2:
        /* <DEDUP_REMOVED lines=42> */
        /*050a*/ 	.byte	0x3e, 0x3e, 0x5d, 0x00
.L_2:


//--------------------- .nv.shared._ZN7cutlass13device_kernelINS_4gemm6kernel13GemmUniversalIN4cute5tupleIJiiiiEEENS1_10collective13CollectiveMmaINS1_35MainloopSm100TmaUmmaWarpSpecializedILi5ELi2ELi4ENS5_IJNS4_1CILi2EEESB_NSA_ILi1EEEEEEEENS5_IJNSA_ILi128EEENSA_ILi256EEENSA_ILi64EEEEEENS_6half_tENS5_IJlSC_lEEESJ_SK_NS4_8TiledMMAINS4_8MMA_AtomIJNS4_26SM100_MMA_F16BF16_2x1SM_SSISJ_SJ_fLi128ELi256ELNS4_4UMMA5MajorE0ELSP_0ELNSO_7ScaleInE0ELSQ_0EEEEEENS4_6LayoutINS5_IJSC_SC_SC_EEENS5_IJNSA_ILi0EEESV_SV_EEEEENS5_IJNS4_10UnderscoreESY_SY_EEEEENS4_28SM100_TMA_2SM_LOAD_MULTICASTENS4_14ComposedLayoutINS4_7SwizzleILi3ELi4ELi3EEENS4_18smem_ptr_flag_bitsILi16EEENST_INS5_IJNSA_ILi8EEESH_EEENS5_IJSH_SC_EEEEEEEvNS4_8identityENS4_18SM100_TMA_2SM_LOADES1B_vS1C_EENS_8epilogue10collective18CollectiveEpilogueINS1F_23Sm100TmaWarpSpecializedILi4ELi2ELi32ELb1ELb0EEEJNS5_IJSH_SG_SH_EEENS5_IJNST_ISH_SC_EENST_INS5_IJNSA_ILi32EEESB_EEENS5_IJSC_SF_EEEEEEEESJ_SK_SJ_SK_NS1F_6fusion15FusionCallbacksIS1J_NS1R_17LinearCombinationISJ_fSJ_fLNS_15FloatRoundStyleE2EEES1K_S1Q_JEEENS4_5SM1004TMEM4LOAD26SM100_TMEM_LOAD_32dp32b32xENS4_13SM90_TMA_LOADENS12_INS13_ILi2ELi4ELi3EEES16_NST_INS5_IJS17_S1M_EEENS5_IJS1M_SC_EEEEEEENS4_39AutoVectorizingCopyWithAssumedAlignmentILi128EEENS4_14SM90_TMA_STOREES26_S28_S28_EEEvvEEEEvNT_6ParamsE --------------------------
	.section	.nv.shared._ZN7cutlass13device_kernelINS_4gemm6kernel13GemmUniversalIN4cute5tupleIJiiiiEEENS1_10collective13CollectiveMmaINS1_35MainloopSm100TmaUmmaWarpSpecializedILi5ELi2ELi4ENS5_IJNS4_1CILi2EEESB_NSA_ILi1EEEEEEEENS5_IJNSA_ILi128EEENSA_ILi256EEENSA_ILi64EEEEEENS_6half_tENS5_IJlSC_lEEESJ_SK_NS4_8TiledMMAINS4_8MMA_AtomIJNS4_26SM100_MMA_F16BF16_2x1SM_SSISJ_SJ_fLi128ELi256ELNS4_4UMMA5MajorE0ELSP_0ELNSO_7ScaleInE0ELSQ_0EEEEEENS4_6LayoutINS5_IJSC_SC_SC_EEENS5_IJNSA_ILi0EEESV_SV_EEEEENS5_IJNS4_10UnderscoreESY_SY_EEEEENS4_28SM100_TMA_2SM_LOAD_MULTICASTENS4_14ComposedLayoutINS4_7SwizzleILi3ELi4ELi3EEENS4_18smem_ptr_flag_bitsILi16EEENST_INS5_IJNSA_ILi8EEESH_EEENS5_IJSH_SC_EEEEEEEvNS4_8identityENS4_18SM100_TMA_2SM_LOADES1B_vS1C_EENS_8epilogue10collective18CollectiveEpilogueINS1F_23Sm100TmaWarpSpecializedILi4ELi2ELi32ELb1ELb0EEEJNS5_IJSH_SG_SH_EEENS5_IJNST_ISH_SC_EENST_INS5_IJNSA_ILi32EEESB_EEENS5_IJSC_SF_EEEEEEEESJ_SK_SJ_SK_NS1F_6fusion15FusionCallbacksIS1J_NS1R_17LinearCombinationISJ_fSJ_fLNS_15FloatRoundStyleE2EEES1K_S1Q_JEEENS4_5SM1004TMEM4LOAD26SM100_TMEM_LOAD_32dp32b32xENS4_13SM90_TMA_LOADENS12_INS13_ILi2ELi4ELi3EEES16_NST_INS5_IJS17_S1M_EEENS5_IJS1M_SC_EEEEEEENS4_39AutoVectorizingCopyWithAssumedAlignmentILi128EEENS4_14SM90_TMA_STOREES26_S28_S28_EEEvvEEEEvNT_6ParamsE,"aw",@nobits
	.sectionflags	@""
	.align	16
	.zero		1024


//--------------------- .nv.shared.reserved.0     --------------------------
	.section	.nv.shared.reserved.0,"aw",@nobits
	.weak		__nv_reservedSMEM_offset_0_alias
	.size		__nv_reservedSMEM_offset_0_alias, 0, 64
	.other		__nv_reservedSMEM_offset_0_alias,@"STO_CUDA_RESERVED_SHARED STV_DEFAULT"
__nv_reservedSMEM_offset_0_alias:
	.zero		0
.nv.shared.reserved.0:
	.zero		64
	.weak		__nv_reservedSMEM_tcgen05_partition
	.type		__nv_reservedSMEM_tcgen05_partition,@object
	.size		__nv_reservedSMEM_tcgen05_partition,(.L_0 - __nv_reservedSMEM_tcgen05_partition)
__nv_reservedSMEM_tcgen05_partition:
	.zero		32
.L_0:


//--------------------- .nv.global                --------------------------
	.section	.nv.global,"aw",@nobits
.nv.global:
	.type		_ZN39_INTERNAL_60ac2996_4_k_cu_b775760c_74864cute1_E,@object
	.size		_ZN39_INTERNAL_60ac2996_4_k_cu_b775760c_74864cute1_E,(_ZN39_INTERNAL_60ac2996_4_k_cu_b775760c_74864cuda3std3__45__cpo6cbeginE - _ZN39_INTERNAL_60ac2996_4_k_cu_b775760c_74864cute1_E)
_ZN39_INTERNAL_60ac2996_4_k_cu_b775760c_74864cute1_E:
	.zero		1
	.type		_ZN39_INTERNAL_60ac2996_4_k_cu_b775760c_74864cuda3std3__45__cpo6cbeginE,@object
	.size		_ZN39_INTERNAL_60ac2996_4_k_cu_b775760c_74864cuda3std3__45__cpo6cbeginE,(_ZN39_INTERNAL_60ac2996_4_k_cu_b775760c_74864cuda3std3__48in_placeE - _ZN39_INTERNAL_60ac2996_4_k_cu_b775760c_74864cuda3std3__45__cpo6cbeginE)
_ZN39_INTERNAL_60ac2996_4_k_cu_b775760c_74864cuda3std3__45__cpo6cbeginE:
	.zero		1
	.type		_ZN39_INTERNAL_60ac2996_4_k_cu_b775760c_74864cuda3std3__48in_placeE,@object
	.size		_ZN39_INTERNAL_60ac2996_4_k_cu_b775760c_74864cuda3std3__48in_placeE,(_ZN39_INTERNAL_60ac2996_4_k_cu_b775760c_74864cuda3std6ranges3__45__cpo9iter_moveE - _ZN39_INTERNAL_60ac2996_4_k_cu_b775760c_74864cuda3std3__48in_placeE)
_ZN39_INTERNAL_60ac2996_4_k_cu_b775760c_74864cuda3std3__48in_placeE:
	.zero		1
	.type		_ZN39_INTERNAL_60ac2996_4_k_cu_b775760c_74864cuda3std6ranges3__45__cpo9iter_moveE,@object
	.size		_ZN39_INTERNAL_60ac2996_4_k_cu_b775760c_74864cuda3std6ranges3__45__cpo9iter_moveE,(_ZN39_INTERNAL_60ac2996_4_k_cu_b775760c_74864cuda3std3__45__cpo5beginE - _ZN39_INTERNAL_60ac2996_4_k_cu_b775760c_74864cuda3std6ranges3__45__cpo9iter_moveE)
_ZN39_INTERNAL_60ac2996_4_k_cu_b775760c_74864cuda3std6ranges3__45__cpo9iter_moveE:
	.zero		1
	.type		_ZN39_INTERNAL_60ac2996_4_k_cu_b775760c_74864cuda3std3__45__cpo5beginE,@object
	.size		_ZN39_INTERNAL_60ac2996_4_k_cu_b775760c_74864cuda3std3__45__cpo5beginE,(_ZN39_INTERNAL_60ac2996_4_k_cu_b775760c_74864cuda3std3__441_GLOBAL__N__60ac2996_4_k_cu_b775760c_74866ignoreE - _ZN39_INTERNAL_60ac2996_4_k_cu_b775760c_74864cuda3std3__45__cpo5beginE)
_ZN39_INTERNAL_60ac2996_4_k_cu_b775760c_74864cuda3std3__45__cpo5beginE:
	.zero		1
	.type		_ZN39_INTERNAL_60ac2996_4_k_cu_b775760c_74864cuda3std3__441_GLOBAL__N__60ac2996_4_k_cu_b775760c_74866ignoreE,@object
	.size		_ZN39_INTERNAL_60ac2996_4_k_cu_b775760c_74864cuda3std3__441_GLOBAL__N__60ac2996_4_k_cu_b775760c_74866ignoreE,(_ZN39_INTERNAL_60ac2996_4_k_cu_b775760c_74864cute7productE - _ZN39_INTERNAL_60ac2996_4_k_cu_b775760c_74864cuda3std3__441_GLOBAL__N__60ac2996_4_k_cu_b775760c_74866ignoreE)
_ZN39_INTERNAL_60ac2996_4_k_cu_b775760c_74864cuda3std3__441_GLOBAL__N__60ac2996_4_k_cu_b775760c_74866ignoreE:
	.zero		1
	.type		_ZN39_INTERNAL_60ac2996_4_k_cu_b775760c_74864cute7productE,@object
	.size		_ZN39_INTERNAL_60ac2996_4_k_cu_b775760c_74864cute7productE,(_ZN39_INTERNAL_60ac2996_4_k_cu_b775760c_74864cuda3std3__45__cpo3endE - _ZN39_INTERNAL_60ac2996_4_k_cu_b775760c_74864cute7productE)
_ZN39_INTERNAL_60ac2996_4_k_cu_b775760c_74864cute7productE:
	.zero		1
	.type		_ZN39_INTERNAL_60ac2996_4_k_cu_b775760c_74864cuda3std3__45__cpo3endE,@object
	.size		_ZN39_INTERNAL_60ac2996_4_k_cu_b775760c_74864cuda3std3__45__cpo3endE,(_ZN39_INTERNAL_60ac2996_4_k_cu_b775760c_74864cuda3std3__419piecewise_constructE - _ZN39_INTERNAL_60ac2996_4_k_cu_b775760c_74864cuda3std3__45__cpo3endE)
_ZN39_INTERNAL_60ac2996_4_k_cu_b775760c_74864cuda3std3__45__cpo3endE:
	.zero		1
	.type		_ZN39_INTERNAL_60ac2996_4_k_cu_b775760c_74864cuda3std3__419piecewise_constructE,@object
	.size		_ZN39_INTERNAL_60ac2996_4_k_cu_b775760c_74864cuda3std3__419piecewise_constructE,(_ZN39_INTERNAL_60ac2996_4_k_cu_b775760c_74864cuda3std3__45__cpo4cendE - _ZN39_INTERNAL_60ac2996_4_k_cu_b775760c_74864cuda3std3__419piecewise_constructE)
_ZN39_INTERNAL_60ac2996_4_k_cu_b775760c_74864cuda3std3__419piecewise_constructE:
	.zero		1
	.type		_ZN39_INTERNAL_60ac2996_4_k_cu_b775760c_74864cuda3std3__45__cpo4cendE,@object
	.size		_ZN39_INTERNAL_60ac2996_4_k_cu_b775760c_74864cuda3std3__45__cpo4cendE,(_ZN39_INTERNAL_60ac2996_4_k_cu_b775760c_74864cuda3std6ranges3__45__cpo4swapE - _ZN39_INTERNAL_60ac2996_4_k_cu_b775760c_74864cuda3std3__45__cpo4cendE)
_ZN39_INTERNAL_60ac2996_4_k_cu_b775760c_74864cuda3std3__45__cpo4cendE:
	.zero		1
	.type		_ZN39_INTERNAL_60ac2996_4_k_cu_b775760c_74864cuda3std6ranges3__45__cpo4swapE,@object
	.size		_ZN39_INTERNAL_60ac2996_4_k_cu_b775760c_74864cuda3std6ranges3__45__cpo4swapE,(.L_10 - _ZN39_INTERNAL_60ac2996_4_k_cu_b775760c_74864cuda3std6ranges3__45__cpo4swapE)
_ZN39_INTERNAL_60ac2996_4_k_cu_b775760c_74864cuda3std6ranges3__45__cpo4swapE:
	.zero		1
.L_10:


//--------------------- .nv.constant0._ZN7cutlass13device_kernelINS_4gemm6kernel13GemmUniversalIN4cute5tupleIJiiiiEEENS1_10collective13CollectiveMmaINS1_35MainloopSm100TmaUmmaWarpSpecializedILi5ELi2ELi4ENS5_IJNS4_1CILi2EEESB_NSA_ILi1EEEEEEEENS5_IJNSA_ILi128EEENSA_ILi256EEENSA_ILi64EEEEEENS_6half_tENS5_IJlSC_lEEESJ_SK_NS4_8TiledMMAINS4_8MMA_AtomIJNS4_26SM100_MMA_F16BF16_2x1SM_SSISJ_SJ_fLi128ELi256ELNS4_4UMMA5MajorE0ELSP_0ELNSO_7ScaleInE0ELSQ_0EEEEEENS4_6LayoutINS5_IJSC_SC_SC_EEENS5_IJNSA_ILi0EEESV_SV_EEEEENS5_IJNS4_10UnderscoreESY_SY_EEEEENS4_28SM100_TMA_2SM_LOAD_MULTICASTENS4_14ComposedLayoutINS4_7SwizzleILi3ELi4ELi3EEENS4_18smem_ptr_flag_bitsILi16EEENST_INS5_IJNSA_ILi8EEESH_EEENS5_IJSH_SC_EEEEEEEvNS4_8identityENS4_18SM100_TMA_2SM_LOADES1B_vS1C_EENS_8epilogue10collective18CollectiveEpilogueINS1F_23Sm100TmaWarpSpecializedILi4ELi2ELi32ELb1ELb0EEEJNS5_IJSH_SG_SH_EEENS5_IJNST_ISH_SC_EENST_INS5_IJNSA_ILi32EEESB_EEENS5_IJSC_SF_EEEEEEEESJ_SK_SJ_SK_NS1F_6fusion15FusionCallbacksIS1J_NS1R_17LinearCombinationISJ_fSJ_fLNS_15FloatRoundStyleE2EEES1K_S1Q_JEEENS4_5SM1004TMEM4LOAD26SM100_TMEM_LOAD_32dp32b32xENS4_13SM90_TMA_LOADENS12_INS13_ILi2ELi4ELi3EEES16_NST_INS5_IJS17_S1M_EEENS5_IJS1M_SC_EEEEEEENS4_39AutoVectorizingCopyWithAssumedAlignmentILi128EEENS4_14SM90_TMA_STOREES26_S28_S28_EEEvvEEEEvNT_6ParamsE --------------------------
	.section	.nv.constant0._ZN7cutlass13device_kernelINS_4gemm6kernel13GemmUniversalIN4cute5tupleIJiiiiEEENS1_10collective13CollectiveMmaINS1_35MainloopSm100TmaUmmaWarpSpecializedILi5ELi2ELi4ENS5_IJNS4_1CILi2EEESB_NSA_ILi1EEEEEEEENS5_IJNSA_ILi128EEENSA_ILi256EEENSA_ILi64EEEEEENS_6half_tENS5_IJlSC_lEEESJ_SK_NS4_8TiledMMAINS4_8MMA_AtomIJNS4_26SM100_MMA_F16BF16_2x1SM_SSISJ_SJ_fLi128ELi256ELNS4_4UMMA5MajorE0ELSP_0ELNSO_7ScaleInE0ELSQ_0EEEEEENS4_6LayoutINS5_IJSC_SC_SC_EEENS5_IJNSA_ILi0EEESV_SV_EEEEENS5_IJNS4_10UnderscoreESY_SY_EEEEENS4_28SM100_TMA_2SM_LOAD_MULTICASTENS4_14ComposedLayoutINS4_7SwizzleILi3ELi4ELi3EEENS4_18smem_ptr_flag_bitsILi16EEENST_INS5_IJNSA_ILi8EEESH_EEENS5_IJSH_SC_EEEEEEEvNS4_8identityENS4_18SM100_TMA_2SM_LOADES1B_vS1C_EENS_8epilogue10collective18CollectiveEpilogueINS1F_23Sm100TmaWarpSpecializedILi4ELi2ELi32ELb1ELb0EEEJNS5_IJSH_SG_SH_EEENS5_IJNST_ISH_SC_EENST_INS5_IJNSA_ILi32EEESB_EEENS5_IJSC_SF_EEEEEEEESJ_SK_SJ_SK_NS1F_6fusion15FusionCallbacksIS1J_NS1R_17LinearCombinationISJ_fSJ_fLNS_15FloatRoundStyleE2EEES1K_S1Q_JEEENS4_5SM1004TMEM4LOAD26SM100_TMEM_LOAD_32dp32b32xENS4_13SM90_TMA_LOADENS12_INS13_ILi2ELi4ELi3EEES16_NST_INS5_IJS17_S1M_EEENS5_IJS1M_SC_EEEEEEENS4_39AutoVectorizingCopyWithAssumedAlignmentILi128EEENS4_14SM90_TMA_STOREES26_S28_S28_EEEvvEEEEvNT_6ParamsE,"a",@progbits
	.sectionflags	@""
	.align	4
.nv.constant0._ZN7cutlass13device_kernelINS_4gemm6kernel13GemmUniversalIN4cute5tupleIJiiiiEEENS1_10collective13CollectiveMmaINS1_35MainloopSm100TmaUmmaWarpSpecializedILi5ELi2ELi4ENS5_IJNS4_1CILi2EEESB_NSA_ILi1EEEEEEEENS5_IJNSA_ILi128EEENSA_ILi256EEENSA_ILi64EEEEEENS_6half_tENS5_IJlSC_lEEESJ_SK_NS4_8TiledMMAINS4_8MMA_AtomIJNS4_26SM100_MMA_F16BF16_2x1SM_SSISJ_SJ_fLi128ELi256ELNS4_4UMMA5MajorE0ELSP_0ELNSO_7ScaleInE0ELSQ_0EEEEEENS4_6LayoutINS5_IJSC_SC_SC_EEENS5_IJNSA_ILi0EEESV_SV_EEEEENS5_IJNS4_10UnderscoreESY_SY_EEEEENS4_28SM100_TMA_2SM_LOAD_MULTICASTENS4_14ComposedLayoutINS4_7SwizzleILi3ELi4ELi3EEENS4_18smem_ptr_flag_bitsILi16EEENST_INS5_IJNSA_ILi8EEESH_EEENS5_IJSH_SC_EEEEEEEvNS4_8identityENS4_18SM100_TMA_2SM_LOADES1B_vS1C_EENS_8epilogue10collective18CollectiveEpilogueINS1F_23Sm100TmaWarpSpecializedILi4ELi2ELi32ELb1ELb0EEEJNS5_IJSH_SG_SH_EEENS5_IJNST_ISH_SC_EENST_INS5_IJNSA_ILi32EEESB_EEENS5_IJSC_SF_EEEEEEEESJ_SK_SJ_SK_NS1F_6fusion15FusionCallbacksIS1J_NS1R_17LinearCombinationISJ_fSJ_fLNS_15FloatRoundStyleE2EEES1K_S1Q_JEEENS4_5SM1004TMEM4LOAD26SM100_TMEM_LOAD_32dp32b32xENS4_13SM90_TMA_LOADENS12_INS13_ILi2ELi4ELi3EEES16_NST_INS5_IJS17_S1M_EEENS5_IJS1M_SC_EEEEEEENS4_39AutoVectorizingCopyWithAssumedAlignmentILi128EEENS4_14SM90_TMA_STOREES26_S28_S28_EEEvvEEEEvNT_6ParamsE:
	.zero		2944


//--------------------- SYMBOLS --------------------------

	.type		.nv.reservedSmem.offset0,@object
	.size		.nv.reservedSmem.offset0,0x4
	.type		.nv.reservedSmem.cap,@object
	.size		.nv.reservedSmem.cap,0x4
	.type		__assertfail,@function
